	.target	sm_90a

	.elftype	@"ET_EXEC"


//--------------------- .note.nv.tkinfo           --------------------------
	.section	.note.nv.tkinfo,"",@"SHT_NOTE"
	.sectionflags	@"SHF_NOTE_NV_TKINFO"
	.tkinfo
        /*0018*/ 	.word	0x00000002
        /*0030*/ 	.string	""
        /*0030*/ 	.string	"ptxas"
        /*0030*/ 	.string	"Cuda compilation tools, release 13.0, V13.0.88"
        /*0030*/ 	.string	"Build cuda_13.0.r13.0/compiler.36424714_0"
        /*0030*/ 	.string	"-v  -suppress-debug-info  -lineinfo  -arch sm_90a "



//--------------------- .note.nv.cuinfo           --------------------------
	.section	.note.nv.cuinfo,"",@"SHT_NOTE"
	.sectionflags	@"SHF_NOTE_NV_CUINFO"
        /*0018*/ 	.short	0x0002
        /*001a*/ 	.short	0x005a
        /*001c*/ 	.short	0x0082
	.zero		2


//--------------------- .nv.info                  --------------------------
	.section	.nv.info,"",@"SHT_CUDA_INFO"
	.align	4


	//----- nvinfo : EIATTR_REGCOUNT
	.align		4
        /*0000*/ 	.byte	0x04, 0x2f
        /*0002*/ 	.short	(.L_1 - .L_0)
	.align		4
.L_0:
        /*0004*/ 	.word	index@(matmul_kernel)
        /*0008*/ 	.word	0x000000f8


	//----- nvinfo : EIATTR_FRAME_SIZE
	.align		4
.L_1:
        /*000c*/ 	.byte	0x04, 0x11
        /*000e*/ 	.short	(.L_3 - .L_2)
	.align		4
.L_2:
        /*0010*/ 	.word	index@(matmul_kernel)
        /*0014*/ 	.word	0x00000000


	//----- nvinfo : EIATTR_MIN_STACK_SIZE
	.align		4
.L_3:
        /*0018*/ 	.byte	0x04, 0x12
        /*001a*/ 	.short	(.L_5 - .L_4)
	.align		4
.L_4:
        /*001c*/ 	.word	index@(matmul_kernel)
        /*0020*/ 	.word	0x00000000
.L_5:


//--------------------- .nv.compat                --------------------------
	.section	.nv.compat,"",@"SHT_CUDA_COMPAT_INFO"
	.align	4
        /*0000*/ 	.byte	0x02, 0x09, 0x01, 0x00, 0x02, 0x02, 0x04, 0x00, 0x02, 0x05, 0x05, 0x00, 0x03, 0x07, 0x01, 0x01
        /*0010*/ 	.byte	0x02, 0x03, 0x00, 0x00, 0x02, 0x06, 0x01, 0x00, 0x04, 0x0b, 0x08, 0x00, 0x00, 0x00, 0x00, 0x00
        /*0020*/ 	.byte	0x00, 0x00, 0x00, 0x00


//--------------------- .nv.info.matmul_kernel    --------------------------
	.section	.nv.info.matmul_kernel,"",@"SHT_CUDA_INFO"
	.sectionflags	@""
	.align	4


	//----- nvinfo : EIATTR_CUDA_API_VERSION
	.align		4
        /*0000*/ 	.byte	0x04, 0x37
        /*0002*/ 	.short	(.L_7 - .L_6)
.L_6:
        /*0004*/ 	.word	0x00000082


	//----- nvinfo : EIATTR_KPARAM_INFO
	.align		4
.L_7:
        /*0008*/ 	.byte	0x04, 0x17
        /*000a*/ 	.short	(.L_9 - .L_8)
.L_8:
        /*000c*/ 	.word	0x00000000
        /*0010*/ 	.short	0x000d
        /*0012*/ 	.short	0x0048
        /*0014*/ 	.byte	0x00, 0xf4, 0x21, 0x00


	//----- nvinfo : EIATTR_KPARAM_INFO
	.align		4
.L_9:
        /*0018*/ 	.byte	0x04, 0x17
        /*001a*/ 	.short	(.L_11 - .L_10)
.L_10:
        /*001c*/ 	.word	0x00000000
        /*0020*/ 	.short	0x000c
        /*0022*/ 	.short	0x0040
        /*0024*/ 	.byte	0x00, 0xf4, 0x21, 0x00


	//----- nvinfo : EIATTR_KPARAM_INFO
	.align		4
.L_11:
        /*0028*/ 	.byte	0x04, 0x17
        /*002a*/ 	.short	(.L_13 - .L_12)
.L_12:
        /*002c*/ 	.word	0x00000000
        /*0030*/ 	.short	0x000b
        /*0032*/ 	.short	0x0038
        /*0034*/ 	.byte	0x00, 0xf0, 0x11, 0x00


	//----- nvinfo : EIATTR_KPARAM_INFO
	.align		4
.L_13:
        /*0038*/ 	.byte	0x04, 0x17
        /*003a*/ 	.short	(.L_15 - .L_14)
.L_14:
        /*003c*/ 	.word	0x00000000
        /*0040*/ 	.short	0x000a
        /*0042*/ 	.short	0x0034
        /*0044*/ 	.byte	0x00, 0xf0, 0x11, 0x00


	//----- nvinfo : EIATTR_KPARAM_INFO
	.align		4
.L_15:
        /*0048*/ 	.byte	0x04, 0x17
        /*004a*/ 	.short	(.L_17 - .L_16)
.L_16:
        /*004c*/ 	.word	0x00000000
        /*0050*/ 	.short	0x0009
        /*0052*/ 	.short	0x0030
        /*0054*/ 	.byte	0x00, 0xf0, 0x11, 0x00


	//----- nvinfo : EIATTR_KPARAM_INFO
	.align		4
.L_17:
        /*0058*/ 	.byte	0x04, 0x17
        /*005a*/ 	.short	(.L_19 - .L_18)
.L_18:
        /*005c*/ 	.word	0x00000000
        /*0060*/ 	.short	0x0008
        /*0062*/ 	.short	0x002c
        /*0064*/ 	.byte	0x00, 0xf0, 0x11, 0x00


	//----- nvinfo : EIATTR_KPARAM_INFO
	.align		4
.L_19:
        /*0068*/ 	.byte	0x04, 0x17
        /*006a*/ 	.short	(.L_21 - .L_20)
.L_20:
        /*006c*/ 	.word	0x00000000
        /*0070*/ 	.short	0x0007
        /*0072*/ 	.short	0x0028
        /*0074*/ 	.byte	0x00, 0xf0, 0x11, 0x00


	//----- nvinfo : EIATTR_KPARAM_INFO
	.align		4
.L_21:
        /*0078*/ 	.byte	0x04, 0x17
        /*007a*/ 	.short	(.L_23 - .L_22)
.L_22:
        /*007c*/ 	.word	0x00000000
        /*0080*/ 	.short	0x0006
        /*0082*/ 	.short	0x0024
        /*0084*/ 	.byte	0x00, 0xf0, 0x11, 0x00


	//----- nvinfo : EIATTR_KPARAM_INFO
	.align		4
.L_23:
        /*0088*/ 	.byte	0x04, 0x17
        /*008a*/ 	.short	(.L_25 - .L_24)
.L_24:
        /*008c*/ 	.word	0x00000000
        /*0090*/ 	.short	0x0005
        /*0092*/ 	.short	0x0020
        /*0094*/ 	.byte	0x00, 0xf0, 0x11, 0x00


	//----- nvinfo : EIATTR_KPARAM_INFO
	.align		4
.L_25:
        /*0098*/ 	.byte	0x04, 0x17
        /*009a*/ 	.short	(.L_27 - .L_26)
.L_26:
        /*009c*/ 	.word	0x00000000
        /*00a0*/ 	.short	0x0004
        /*00a2*/ 	.short	0x001c
        /*00a4*/ 	.byte	0x00, 0xf0, 0x11, 0x00


	//----- nvinfo : EIATTR_KPARAM_INFO
	.align		4
.L_27:
        /*00a8*/ 	.byte	0x04, 0x17
        /*00aa*/ 	.short	(.L_29 - .L_28)
.L_28:
        /*00ac*/ 	.word	0x00000000
        /*00b0*/ 	.short	0x0003
        /*00b2*/ 	.short	0x0018
        /*00b4*/ 	.byte	0x00, 0xf0, 0x11, 0x00


	//----- nvinfo : EIATTR_KPARAM_INFO
	.align		4
.L_29:
        /*00b8*/ 	.byte	0x04, 0x17
        /*00ba*/ 	.short	(.L_31 - .L_30)
.L_30:
        /*00bc*/ 	.word	0x00000000
        /*00c0*/ 	.short	0x0002
        /*00c2*/ 	.short	0x0010
        /*00c4*/ 	.byte	0x00, 0xf4, 0x21, 0x00


	//----- nvinfo : EIATTR_KPARAM_INFO
	.align		4
.L_31:
        /*00c8*/ 	.byte	0x04, 0x17
        /*00ca*/ 	.short	(.L_33 - .L_32)
.L_32:
        /*00cc*/ 	.word	0x00000000
        /*00d0*/ 	.short	0x0001
        /*00d2*/ 	.short	0x0008
        /*00d4*/ 	.byte	0x00, 0xf4, 0x21, 0x00


	//----- nvinfo : EIATTR_KPARAM_INFO
	.align		4
.L_33:
        /*00d8*/ 	.byte	0x04, 0x17
        /*00da*/ 	.short	(.L_35 - .L_34)
.L_34:
        /*00dc*/ 	.word	0x00000000
        /*00e0*/ 	.short	0x0000
        /*00e2*/ 	.short	0x0000
        /*00e4*/ 	.byte	0x00, 0xf4, 0x21, 0x00


	//----- nvinfo : EIATTR_SPARSE_MMA_MASK
	.align		4
.L_35:
        /*00e8*/ 	.byte	0x03, 0x50
        /*00ea*/ 	.short	0x0000


	//----- nvinfo : EIATTR_MAXREG_COUNT
	.align		4
        /*00ec*/ 	.byte	0x03, 0x1b
        /*00ee*/ 	.short	0x00ff


	//----- nvinfo : EIATTR_NUM_BARRIERS
	.align		4
        /*00f0*/ 	.byte	0x02, 0x4c
        /*00f2*/ 	.byte	0x01
	.zero		1


	//----- nvinfo : EIATTR_MERCURY_ISA_VERSION
	.align		4
        /*00f4*/ 	.byte	0x03, 0x5f
        /*00f6*/ 	.short	0x0101


	//----- nvinfo : EIATTR_EXIT_INSTR_OFFSETS
	.align		4
        /*00f8*/ 	.byte	0x04, 0x1c
        /*00fa*/ 	.short	(.L_37 - .L_36)


	//   ....[0]....
.L_36:
        /*00fc*/ 	.word	0x00006060


	//   ....[1]....
        /*0100*/ 	.word	0x00006080


	//----- nvinfo : EIATTR_REQNTID
	.align		4
.L_37:
        /*0104*/ 	.byte	0x04, 0x10
        /*0106*/ 	.short	(.L_39 - .L_38)
.L_38:
        /*0108*/ 	.word	0x00000080
        /*010c*/ 	.word	0x00000001
        /*0110*/ 	.word	0x00000001


	//----- nvinfo : EIATTR_CBANK_PARAM_SIZE
	.align		4
.L_39:
        /*0114*/ 	.byte	0x03, 0x19
        /*0116*/ 	.short	0x0050


	//----- nvinfo : EIATTR_PARAM_CBANK
	.align		4
        /*0118*/ 	.byte	0x04, 0x0a
        /*011a*/ 	.short	(.L_41 - .L_40)
	.align		4
.L_40:
        /*011c*/ 	.word	index@(.nv.constant0.matmul_kernel)
        /*0120*/ 	.short	0x0210
        /*0122*/ 	.short	0x0050


	//----- nvinfo : EIATTR_SW_WAR
	.align		4
.L_41:
        /*0124*/ 	.byte	0x04, 0x36
        /*0126*/ 	.short	(.L_43 - .L_42)
.L_42:
        /*0128*/ 	.word	0x00000008
.L_43:


//--------------------- .nv.callgraph             --------------------------
	.section	.nv.callgraph,"",@"SHT_CUDA_CALLGRAPH"
	.align	4
	.sectionentsize	8
	.align		4
        /*0000*/ 	.word	0x00000000
	.align		4
        /*0004*/ 	.word	0xffffffff
	.align		4
        /*0008*/ 	.word	0x00000000
	.align		4
        /*000c*/ 	.word	0xfffffffe
	.align		4
        /*0010*/ 	.word	0x00000000
	.align		4
        /*0014*/ 	.word	0xfffffffd
	.align		4
        /*0018*/ 	.word	0x00000000
	.align		4
        /*001c*/ 	.word	0xfffffffc


//--------------------- .text.matmul_kernel       --------------------------
	.section	.text.matmul_kernel,"ax",@progbits
	.align	128
        .global         matmul_kernel
        .type           matmul_kernel,@function
        .size           matmul_kernel,(.L_x_4 - matmul_kernel)
        .other          matmul_kernel,@"STO_CUDA_ENTRY STV_DEFAULT"
matmul_kernel:
.text.matmul_kernel:
[----:B------:R-:W0:Y:S08]  /*0000*/  LDC R1, c[0x0][0x28] ;  /* 0x00000a00ff017b82 */ /* 0x000e300000000800 */
[----:B------:R-:W1:Y:S01]  /*0010*/  LDC.64 R34, c[0x0][0x228] ;  /* 0x00008a00ff227b82 */ /* 0x000e620000000a00 */
[----:B------:R-:W2:Y:S01]  /*0020*/  S2R R5, SR_CTAID.X ;  /* 0x0000000000057919 */ /* 0x000ea20000002500 */
[----:B------:R-:W-:Y:S01]  /*0030*/  UMOV UR4, 0x400 ;  /* 0x0000040000047882 */ /* 0x000fe20000000000 */
[----:B------:R-:W-:Y:S01]  /*0040*/  ULDC.64 UR16, c[0x0][0x208] ;  /* 0x0000820000107ab9 */ /* 0x000fe20000000a00 */
[----:B------:R-:W-:Y:S01]  /*0050*/  ULDC UR11, c[0x0][0x230] ;  /* 0x00008c00000b7ab9 */ /* 0x000fe20000000800 */
[----:B------:R-:W3:Y:S03]  /*0060*/  S2R R67, SR_TID.X ;  /* 0x0000000000437919 */ /* 0x000ee60000002100 */
[----:B------:R-:W4:Y:S08]  /*0070*/  LDC R177, c[0x0][0x230] ;  /* 0x00008c00ffb17b82 */ /* 0x000f300000000800 */
[----:B------:R-:W5:Y:S01]  /*0080*/  S2UR UR10, SR_CgaCtaId ;  /* 0x00000000000a79c3 */ /* 0x000f620000008800 */
[----:B-1----:R-:W-:-:S05]  /*0090*/  VIADD R0, R35, 0x3f ;  /* 0x0000003f23007836 */ /* 0x002fca0000000000 */
[----:B------:R-:W-:Y:S01]  /*00a0*/  SHF.R.S32.HI R3, RZ, 0x1f, R0 ;  /* 0x0000001fff037819 */ /* 0x000fe20000011400 */
[----:B----4-:R-:W-:-:S03]  /*00b0*/  VIADD R177, R177, 0x3f ;  /* 0x0000003fb1b17836 */ /* 0x010fc60000000000 */
[----:B------:R-:W-:Y:S02]  /*00c0*/  LEA.HI R3, R3, R0, RZ, 0x6 ;  /* 0x0000000003037211 */ /* 0x000fe400078f30ff */
[----:B--2---:R-:W-:Y:S02]  /*00d0*/  IABS R8, R5 ;  /* 0x0000000500087213 */ /* 0x004fe40000000000 */
[----:B------:R-:W-:Y:S02]  /*00e0*/  SHF.R.S32.HI R3, RZ, 0x6, R3 ;  /* 0x00000006ff037819 */ /* 0x000fe40000011403 */
[----:B---3--:R-:W-:Y:S01]  /*00f0*/  SHF.R.U32.HI R97, RZ, 0x6, R67 ;  /* 0x00000006ff617819 */ /* 0x008fe20000011643 */
[----:B-----5:R-:W-:Y:S01]  /*0100*/  ULEA UR10, UR10, UR4, 0x18 ;  /* 0x000000040a0a7291 */ /* 0x020fe2000f8ec03f */
[----:B------:R-:W-:Y:S01]  /*0110*/  LOP3.LUT R178, R67, 0x3f, RZ, 0xc0, !PT ;  /* 0x0000003f43b27812 */ /* 0x000fe200078ec0ff */
[----:B------:R-:W-:Y:S01]  /*0120*/  IMAD.SHL.U32 R4, R3, 0x8, RZ ;  /* 0x0000000803047824 */ /* 0x000fe200078e00ff */
[----:B------:R-:W-:-:S02]  /*0130*/  LEA.HI R98, R67, 0xe, RZ, 0x1a ;  /* 0x0000000e43627811 */ /* 0x000fc400078fd0ff */
[C---:B------:R-:W-:Y:S02]  /*0140*/  LEA.HI R99, R67.reuse, 0x1e, RZ, 0x1a ;  /* 0x0000001e43637811 */ /* 0x040fe400078fd0ff */
[-C--:B------:R-:W-:Y:S02]  /*0150*/  IABS R7, R4.reuse ;  /* 0x0000000400077213 */ /* 0x080fe40000000000 */
[----:B------:R-:W-:Y:S02]  /*0160*/  IABS R10, R4 ;  /* 0x00000004000a7213 */ /* 0x000fe40000000000 */
[----:B------:R-:W1:Y:S01]  /*0170*/  I2F.RP R0, R7 ;  /* 0x0000000700007306 */ /* 0x000e620000209400 */
[C---:B------:R-:W-:Y:S02]  /*0180*/  LEA.HI R181, R67.reuse, 0x2e, RZ, 0x1a ;  /* 0x0000002e43b57811 */ /* 0x040fe400078fd0ff */
[----:B------:R-:W-:Y:S02]  /*0190*/  LEA.HI R179, R67, 0x3e, RZ, 0x1a ;  /* 0x0000003e43b37811 */ /* 0x000fe400078fd0ff */
[----:B------:R-:W-:-:S04]  /*01a0*/  SGXT.U32 R97, R97, 0x1 ;  /* 0x000000016161781a */ /* 0x000fc80000000000 */
[C---:B------:R-:W-:Y:S02]  /*01b0*/  LOP3.LUT R70, R97.reuse, 0x2, RZ, 0xfc, !PT ;  /* 0x0000000261467812 */ /* 0x040fe400078efcff */
[C---:B------:R-:W-:Y:S02]  /*01c0*/  LOP3.LUT R71, R97.reuse, 0x4, RZ, 0xfc, !PT ;  /* 0x0000000461477812 */ /* 0x040fe400078efcff */
[C---:B------:R-:W-:Y:S01]  /*01d0*/  LOP3.LUT R72, R97.reuse, 0x6, RZ, 0xfc, !PT ;  /* 0x0000000661487812 */ /* 0x040fe200078efcff */
[----:B-1----:R-:W1:Y:S01]  /*01e0*/  MUFU.RCP R0, R0 ;  /* 0x0000000000007308 */ /* 0x002e620000001000 */
[C---:B------:R-:W-:Y:S02]  /*01f0*/  LOP3.LUT R73, R97.reuse, 0x8, RZ, 0xfc, !PT ;  /* 0x0000000861497812 */ /* 0x040fe400078efcff */
[C---:B------:R-:W-:Y:S02]  /*0200*/  LOP3.LUT R74, R97.reuse, 0xa, RZ, 0xfc, !PT ;  /* 0x0000000a614a7812 */ /* 0x040fe400078efcff */
[----:B------:R-:W-:-:S02]  /*0210*/  LOP3.LUT R75, R97, 0xc, RZ, 0xfc, !PT ;  /* 0x0000000c614b7812 */ /* 0x000fc400078efcff */
[C---:B------:R-:W-:Y:S02]  /*0220*/  LOP3.LUT R76, R97.reuse, 0x10, RZ, 0xfc, !PT ;  /* 0x00000010614c7812 */ /* 0x040fe400078efcff */
[C---:B------:R-:W-:Y:S02]  /*0230*/  LOP3.LUT R77, R97.reuse, 0x12, RZ, 0xfc, !PT ;  /* 0x00000012614d7812 */ /* 0x040fe400078efcff */
[C---:B------:R-:W-:Y:S02]  /*0240*/  LOP3.LUT R78, R97.reuse, 0x14, RZ, 0xfc, !PT ;  /* 0x00000014614e7812 */ /* 0x040fe400078efcff */
[C---:B------:R-:W-:Y:S02]  /*0250*/  LOP3.LUT R79, R97.reuse, 0x16, RZ, 0xfc, !PT ;  /* 0x00000016614f7812 */ /* 0x040fe400078efcff */
[C---:B------:R-:W-:Y:S01]  /*0260*/  LOP3.LUT R80, R97.reuse, 0x18, RZ, 0xfc, !PT ;  /* 0x0000001861507812 */ /* 0x040fe200078efcff */
[----:B-1----:R-:W-:Y:S01]  /*0270*/  VIADD R2, R0, 0xffffffe ;  /* 0x0ffffffe00027836 */ /* 0x002fe20000000000 */
[C---:B------:R-:W-:Y:S01]  /*0280*/  LOP3.LUT R81, R97.reuse, 0x1a, RZ, 0xfc, !PT ;  /* 0x0000001a61517812 */ /* 0x040fe200078efcff */
[----:B------:R-:W-:Y:S01]  /*0290*/  IMAD.MOV R0, RZ, RZ, -R10 ;  /* 0x000000ffff007224 */ /* 0x000fe200078e0a0a */
[C---:B------:R-:W-:Y:S01]  /*02a0*/  LOP3.LUT R82, R97.reuse, 0x1c, RZ, 0xfc, !PT ;  /* 0x0000001c61527812 */ /* 0x040fe200078efcff */
[----:B------:R1:W2:Y:S01]  /*02b0*/  F2I.FTZ.U32.TRUNC.NTZ R3, R2 ;  /* 0x0000000200037305 */ /* 0x0002a2000021f000 */
[----:B------:R-:W-:-:S02]  /*02c0*/  LOP3.LUT R83, R97, 0x20, RZ, 0xfc, !PT ;  /* 0x0000002061537812 */ /* 0x000fc400078efcff */
[C---:B------:R-:W-:Y:S02]  /*02d0*/  LOP3.LUT R84, R97.reuse, 0x22, RZ, 0xfc, !PT ;  /* 0x0000002261547812 */ /* 0x040fe400078efcff */
[C---:B------:R-:W-:Y:S02]  /*02e0*/  LOP3.LUT R85, R97.reuse, 0x24, RZ, 0xfc, !PT ;  /* 0x0000002461557812 */ /* 0x040fe400078efcff */
[C---:B------:R-:W-:Y:S01]  /*02f0*/  LOP3.LUT R86, R97.reuse, 0x26, RZ, 0xfc, !PT ;  /* 0x0000002661567812 */ /* 0x040fe200078efcff */
[----:B-1----:R-:W-:Y:S01]  /*0300*/  IMAD.MOV.U32 R2, RZ, RZ, RZ ;  /* 0x000000ffff027224 */ /* 0x002fe200078e00ff */
[C---:B------:R-:W-:Y:S02]  /*0310*/  LOP3.LUT R87, R97.reuse, 0x28, RZ, 0xfc, !PT ;  /* 0x0000002861577812 */ /* 0x040fe400078efcff */
[C---:B------:R-:W-:Y:S02]  /*0320*/  LOP3.LUT R88, R97.reuse, 0x2a, RZ, 0xfc, !PT ;  /* 0x0000002a61587812 */ /* 0x040fe400078efcff */
[C---:B------:R-:W-:Y:S01]  /*0330*/  LOP3.LUT R89, R97.reuse, 0x2c, RZ, 0xfc, !PT ;  /* 0x0000002c61597812 */ /* 0x040fe200078efcff */
[----:B--2---:R-:W-:Y:S01]  /*0340*/  IMAD.MOV R6, RZ, RZ, -R3 ;  /* 0x000000ffff067224 */ /* 0x004fe200078e0a03 */
[----:B------:R-:W-:-:S02]  /*0350*/  LOP3.LUT R90, R97, 0x30, RZ, 0xfc, !PT ;  /* 0x00000030615a7812 */ /* 0x000fc400078efcff */
[C---:B------:R-:W-:Y:S01]  /*0360*/  LOP3.LUT R91, R97.reuse, 0x32, RZ, 0xfc, !PT ;  /* 0x00000032615b7812 */ /* 0x040fe200078efcff */
[----:B------:R-:W-:Y:S01]  /*0370*/  IMAD R9, R6, R7, RZ ;  /* 0x0000000706097224 */ /* 0x000fe200078e02ff */
[C---:B------:R-:W-:Y:S01]  /*0380*/  LOP3.LUT R92, R97.reuse, 0x34, RZ, 0xfc, !PT ;  /* 0x00000034615c7812 */ /* 0x040fe200078efcff */
[----:B------:R-:W-:Y:S01]  /*0390*/  IMAD.MOV.U32 R6, RZ, RZ, R8 ;  /* 0x000000ffff067224 */ /* 0x000fe200078e0008 */
[----:B------:R-:W-:Y:S01]  /*03a0*/  LOP3.LUT R93, R97, 0x36, RZ, 0xfc, !PT ;  /* 0x00000036615d7812 */ /* 0x000fe200078efcff */
[----:B------:R-:W-:Y:S01]  /*03b0*/  IMAD.HI.U32 R3, R3, R9, R2 ;  /* 0x0000000903037227 */ /* 0x000fe200078e0002 */
[C---:B------:R-:W-:Y:S02]  /*03c0*/  LOP3.LUT R94, R97.reuse, 0x38, RZ, 0xfc, !PT ;  /* 0x00000038615e7812 */ /* 0x040fe400078efcff */
[C---:B------:R-:W-:Y:S02]  /*03d0*/  LOP3.LUT R95, R97.reuse, 0x3a, RZ, 0xfc, !PT ;  /* 0x0000003a615f7812 */ /* 0x040fe400078efcff */
[----:B------:R-:W-:Y:S01]  /*03e0*/  LOP3.LUT R96, R97, 0x3c, RZ, 0xfc, !PT ;  /* 0x0000003c61607812 */ /* 0x000fe200078efcff */
[----:B------:R-:W-:-:S04]  /*03f0*/  IMAD.HI.U32 R3, R3, R6, RZ ;  /* 0x0000000603037227 */ /* 0x000fc800078e00ff */
[----:B------:R-:W-:-:S05]  /*0400*/  IMAD R0, R3, R0, R6 ;  /* 0x0000000003007224 */ /* 0x000fca00078e0206 */
[----:B------:R-:W-:-:S13]  /*0410*/  ISETP.GT.U32.AND P1, PT, R7, R0, PT ;  /* 0x000000000700720c */ /* 0x000fda0003f24070 */
[----:B------:R-:W-:Y:S02]  /*0420*/  @!P1 IMAD.IADD R0, R0, 0x1, -R7 ;  /* 0x0000000100009824 */ /* 0x000fe400078e0a07 */
[----:B------:R-:W-:Y:S01]  /*0430*/  @!P1 VIADD R3, R3, 0x1 ;  /* 0x0000000103039836 */ /* 0x000fe20000000000 */
[----:B------:R-:W-:Y:S02]  /*0440*/  ISETP.NE.AND P1, PT, R4, RZ, PT ;  /* 0x000000ff0400720c */ /* 0x000fe40003f25270 */
[----:B------:R-:W-:Y:S02]  /*0450*/  ISETP.GE.U32.AND P0, PT, R0, R7, PT ;  /* 0x000000070000720c */ /* 0x000fe40003f06070 */
[----:B------:R-:W-:-:S04]  /*0460*/  LOP3.LUT R0, R5, R4, RZ, 0x3c, !PT ;  /* 0x0000000405007212 */ /* 0x000fc800078e3cff */
[----:B------:R-:W-:Y:S01]  /*0470*/  ISETP.GE.AND P2, PT, R0, RZ, PT ;  /* 0x000000ff0000720c */ /* 0x000fe20003f46270 */
[----:B------:R-:W-:-:S06]  /*0480*/  VIADD R0, R34, 0x3f ;  /* 0x0000003f22007836 */ /* 0x000fcc0000000000 */
[----:B------:R-:W-:-:S04]  /*0490*/  @P0 VIADD R3, R3, 0x1 ;  /* 0x0000000103030836 */ /* 0x000fc80000000000 */
[----:B------:R-:W-:Y:S01]  /*04a0*/  IMAD.MOV.U32 R2, RZ, RZ, R3 ;  /* 0x000000ffff027224 */ /* 0x000fe200078e0003 */
[----:B------:R-:W-:-:S03]  /*04b0*/  SHF.R.S32.HI R3, RZ, 0x1f, R0 ;  /* 0x0000001fff037819 */ /* 0x000fc60000011400 */
[----:B------:R-:W-:Y:S01]  /*04c0*/  @!P2 IMAD.MOV R2, RZ, RZ, -R2 ;  /* 0x000000ffff02a224 */ /* 0x000fe200078e0a02 */
[----:B------:R-:W-:Y:S02]  /*04d0*/  @!P1 LOP3.LUT R2, RZ, R4, RZ, 0x33, !PT ;  /* 0x00000004ff029212 */ /* 0x000fe400078e33ff */
[----:B------:R-:W-:-:S03]  /*04e0*/  LEA.HI R3, R3, R0, RZ, 0x6 ;  /* 0x0000000003037211 */ /* 0x000fc600078f30ff */
[----:B------:R-:W-:Y:S02]  /*04f0*/  IMAD.SHL.U32 R25, R2, 0x8, RZ ;  /* 0x0000000802197824 */ /* 0x000fe400078e00ff */
[----:B------:R-:W-:-:S03]  /*0500*/  IMAD.MOV R2, RZ, RZ, -R2 ;  /* 0x000000ffff027224 */ /* 0x000fc600078e0a02 */
[----:B------:R-:W-:Y:S01]  /*0510*/  LEA.HI.SX32 R3, R3, -R25, 0x1a ;  /* 0x8000001903037211 */ /* 0x000fe200078fd2ff */
[----:B------:R-:W-:-:S03]  /*0520*/  IMAD R4, R4, R2, R5 ;  /* 0x0000000204047224 */ /* 0x000fc600078e0205 */
[----:B------:R-:W-:Y:S02]  /*0530*/  VIMNMX R11, R3, 0x8, PT ;  /* 0x00000008030b7848 */ /* 0x000fe40003fe0100 */
[----:B------:R-:W-:Y:S02]  /*0540*/  IABS R9, R4 ;  /* 0x0000000400097213 */ /* 0x000fe40000000000 */
[----:B------:R-:W-:-:S04]  /*0550*/  IABS R7, R11 ;  /* 0x0000000b00077213 */ /* 0x000fc80000000000 */
[----:B------:R-:W1:Y:S08]  /*0560*/  I2F.RP R0, R7 ;  /* 0x0000000700007306 */ /* 0x000e700000209400 */
[----:B-1----:R-:W1:Y:S02]  /*0570*/  MUFU.RCP R0, R0 ;  /* 0x0000000000007308 */ /* 0x002e640000001000 */
[----:B-1----:R-:W-:-:S06]  /*0580*/  VIADD R3, R0, 0xffffffe ;  /* 0x0ffffffe00037836 */ /* 0x002fcc0000000000 */
[----:B------:R-:W1:Y:S02]  /*0590*/  F2I.FTZ.U32.TRUNC.NTZ R3, R3 ;  /* 0x0000000300037305 */ /* 0x000e64000021f000 */
[----:B-1----:R-:W-:-:S04]  /*05a0*/  IMAD.MOV R6, RZ, RZ, -R3 ;  /* 0x000000ffff067224 */ /* 0x002fc800078e0a03 */
[----:B------:R-:W-:Y:S01]  /*05b0*/  IMAD.MOV.U32 R2, RZ, RZ, R6 ;  /* 0x000000ffff027224 */ /* 0x000fe200078e0006 */
[----:B------:R-:W-:-:S03]  /*05c0*/  IABS R6, R11 ;  /* 0x0000000b00067213 */ /* 0x000fc60000000000 */
[----:B------:R-:W-:Y:S02]  /*05d0*/  IMAD R5, R2, R7, RZ ;  /* 0x0000000702057224 */ /* 0x000fe400078e02ff */
[----:B------:R-:W-:Y:S02]  /*05e0*/  IMAD.MOV.U32 R2, RZ, RZ, RZ ;  /* 0x000000ffff027224 */ /* 0x000fe400078e00ff */
[----:B------:R-:W-:Y:S02]  /*05f0*/  IMAD.MOV R0, RZ, RZ, -R6 ;  /* 0x000000ffff007224 */ /* 0x000fe400078e0a06 */
[----:B------:R-:W-:-:S06]  /*0600*/  IMAD.HI.U32 R2, R3, R5, R2 ;  /* 0x0000000503027227 */ /* 0x000fcc00078e0002 */
        /* <DEDUP_REMOVED lines=8> */
[----:B------:R-:W-:-:S07]  /*0690*/  ISETP.GE.AND P2, PT, R0, RZ, PT ;  /* 0x000000ff0000720c */ /* 0x000fce0003f46270 */
[----:B------:R-:W-:Y:S01]  /*06a0*/  @P0 VIADD R2, R2, 0x1 ;  /* 0x0000000102020836 */ /* 0x000fe20000000000 */
[----:B------:R-:W-:-:S05]  /*06b0*/  ISETP.GT.AND P0, PT, R177, 0x3f, PT ;  /* 0x0000003fb100780c */ /* 0x000fca0003f04270 */
[----:B------:R-:W-:Y:S01]  /*06c0*/  @!P2 IMAD.MOV R2, RZ, RZ, -R2 ;  /* 0x000000ffff02a224 */ /* 0x000fe200078e0a02 */
[----:B------:R-:W-:-:S05]  /*06d0*/  @!P1 LOP3.LUT R2, RZ, R11, RZ, 0x33, !PT ;  /* 0x0000000bff029212 */ /* 0x000fca00078e33ff */
[----:B------:R-:W-:Y:S02]  /*06e0*/  IMAD.MOV R0, RZ, RZ, -R2 ;  /* 0x000000ffff007224 */ /* 0x000fe400078e0a02 */
[----:B------:R-:W-:Y:S02]  /*06f0*/  IMAD.SHL.U32 R24, R2, 0x40, RZ ;  /* 0x0000004002187824 */ /* 0x000fe400078e00ff */
[----:B------:R-:W-:Y:S02]  /*0700*/  IMAD R0, R11, R0, R4 ;  /* 0x000000000b007224 */ /* 0x000fe400078e0204 */
[----:B------:R-:W-:Y:S01]  /*0710*/  IMAD.IADD R9, R98, 0x1, R24 ;  /* 0x0000000162097824 */ /* 0x000fe200078e0218 */
[C---:B------:R-:W-:Y:S01]  /*0720*/  LOP3.LUT R2, R24.reuse, R97, RZ, 0xfc, !PT ;  /* 0x0000006118027212 */ /* 0x040fe200078efcff */
[----:B------:R-:W-:Y:S01]  /*0730*/  IMAD.IADD R25, R25, 0x1, R0 ;  /* 0x0000000119197824 */ /* 0x000fe200078e0200 */
[----:B------:R-:W-:Y:S01]  /*0740*/  LOP3.LUT R0, R67, 0x7f, RZ, 0xc0, !PT ;  /* 0x0000007f43007812 */ /* 0x000fe200078ec0ff */
[--C-:B------:R-:W-:Y:S01]  /*0750*/  IMAD.IADD R17, R99, 0x1, R24.reuse ;  /* 0x0000000163117824 */ /* 0x100fe200078e0218 */
[C-C-:B------:R-:W-:Y:S01]  /*0760*/  LOP3.LUT R3, R24.reuse, 0x2, R97.reuse, 0xfe, !PT ;  /* 0x0000000218037812 */ /* 0x140fe200078efe61 */
[--C-:B------:R-:W-:Y:S01]  /*0770*/  IMAD.IADD R57, R181, 0x1, R24.reuse ;  /* 0x00000001b5397824 */ /* 0x100fe200078e0218 */
[C-C-:B------:R-:W-:Y:S01]  /*0780*/  LOP3.LUT R4, R24.reuse, 0x4, R97.reuse, 0xfe, !PT ;  /* 0x0000000418047812 */ /* 0x140fe200078efe61 */
[----:B------:R-:W-:Y:S01]  /*0790*/  IMAD.IADD R65, R179, 0x1, R24 ;  /* 0x00000001b3417824 */ /* 0x000fe200078e0218 */
[C-C-:B------:R-:W-:Y:S01]  /*07a0*/  LOP3.LUT R5, R24.reuse, 0x6, R97.reuse, 0xfe, !PT ;  /* 0x0000000618057812 */ /* 0x140fe200078efe61 */
[----:B------:R-:W-:Y:S01]  /*07b0*/  IMAD R66, R25, 0x40, R178 ;  /* 0x0000004019427824 */ /* 0x000fe200078e02b2 */
[----:B------:R-:W-:-:S02]  /*07c0*/  LOP3.LUT R6, R24, 0x8, R97, 0xfe, !PT ;  /* 0x0000000818067812 */ /* 0x000fc400078efe61 */
[C-C-:B------:R-:W-:Y:S02]  /*07d0*/  LOP3.LUT R7, R24.reuse, 0xa, R97.reuse, 0xfe, !PT ;  /* 0x0000000a18077812 */ /* 0x140fe400078efe61 */
[C-C-:B------:R-:W-:Y:S02]  /*07e0*/  LOP3.LUT R8, R24.reuse, 0xc, R97.reuse, 0xfe, !PT ;  /* 0x0000000c18087812 */ /* 0x140fe400078efe61 */
[C-C-:B------:R-:W-:Y:S02]  /*07f0*/  LOP3.LUT R10, R24.reuse, 0x10, R97.reuse, 0xfe, !PT ;  /* 0x00000010180a7812 */ /* 0x140fe400078efe61 */
[C-C-:B------:R-:W-:Y:S02]  /*0800*/  LOP3.LUT R11, R24.reuse, 0x12, R97.reuse, 0xfe, !PT ;  /* 0x00000012180b7812 */ /* 0x140fe400078efe61 */
[C-C-:B------:R-:W-:Y:S02]  /*0810*/  LOP3.LUT R12, R24.reuse, 0x14, R97.reuse, 0xfe, !PT ;  /* 0x00000014180c7812 */ /* 0x140fe400078efe61 */
        /* <DEDUP_REMOVED lines=17> */
[----:B------:R-:W-:Y:S01]  /*0930*/  LOP3.LUT R64, R24, 0x3c, R97, 0xfe, !PT ;  /* 0x0000003c18407812 */ /* 0x000fe200078efe61 */
[----:B0-----:R-:W-:Y:S06]  /*0940*/  @P0 BRA `(.L_x_0) ;  /* 0x0000000000480947 */ /* 0x001fec0003800000 */
[----:B------:R-:W-:Y:S01]  /*0950*/  IMAD.SHL.U32 R67, R67, 0x8, RZ ;  /* 0x0000000843437824 */ /* 0x000fe200078e00ff */
[----:B------:R-:W-:Y:S02]  /*0960*/  CS2R R24, SRZ ;  /* 0x0000000000187805 */ /* 0x000fe4000001ff00 */
[----:B------:R-:W-:Y:S02]  /*0970*/  CS2R R26, SRZ ;  /* 0x00000000001a7805 */ /* 0x000fe4000001ff00 */
[----:B------:R-:W-:Y:S02]  /*0980*/  CS2R R28, SRZ ;  /* 0x00000000001c7805 */ /* 0x000fe4000001ff00 */
[----:B------:R-:W-:Y:S02]  /*0990*/  CS2R R30, SRZ ;  /* 0x00000000001e7805 */ /* 0x000fe4000001ff00 */
[----:B------:R-:W-:Y:S02]  /*09a0*/  CS2R R32, SRZ ;  /* 0x0000000000207805 */ /* 0x000fe4000001ff00 */
[----:B------:R-:W-:-:S02]  /*09b0*/  CS2R R34, SRZ ;  /* 0x0000000000227805 */ /* 0x000fc4000001ff00 */
        /* <DEDUP_REMOVED lines=9> */
[----:B------:R-:W-:Y:S01]  /*0a50*/  CS2R R54, SRZ ;  /* 0x0000000000367805 */ /* 0x000fe2000001ff00 */
[----:B------:R-:W-:Y:S06]  /*0a60*/  BRA `(.L_x_1) ;  /* 0x0000004000bc7947 */ /* 0x000fec0003800000 */
.L_x_0:
[----:B------:R-:W-:Y:S01]  /*0a70*/  IABS R24, R35 ;  /* 0x0000002300187213 */ /* 0x000fe20000000000 */
[----:B------:R-:W-:Y:S01]  /*0a80*/  ULDC UR4, c[0x0][0x240] ;  /* 0x0000900000047ab9 */ /* 0x000fe20000000800 */
[----:B------:R-:W-:Y:S01]  /*0a90*/  IABS R25, R34 ;  /* 0x0000002200197213 */ /* 0x000fe20000000000 */
[----:B------:R-:W-:Y:S01]  /*0aa0*/  ULDC.64 UR8, c[0x0][0x218] ;  /* 0x0000860000087ab9 */ /* 0x000fe20000000a00 */
[----:B------:R-:W0:Y:S01]  /*0ab0*/  I2F.RP R30, R24 ;  /* 0x00000018001e7306 */ /* 0x000e220000209400 */
[----:B------:R-:W-:Y:S01]  /*0ac0*/  IABS R41, R61 ;  /* 0x0000003d00297213 */ /* 0x000fe20000000000 */
[----:B------:R-:W1:Y:S01]  /*0ad0*/  LDC R140, c[0x0][0x238] ;  /* 0x00008e00ff8c7b82 */ /* 0x000e620000000800 */
[----:B------:R-:W-:Y:S01]  /*0ae0*/  IABS R39, R62 ;  /* 0x0000003e00277213 */ /* 0x000fe20000000000 */
[----:B------:R-:W-:Y:S01]  /*0af0*/  ULDC UR5, c[0x0][0x234] ;  /* 0x00008d0000057ab9 */ /* 0x000fe20000000800 */
[----:B------:R-:W-:Y:S01]  /*0b00*/  IABS R43, R60 ;  /* 0x0000003c002b7213 */ /* 0x000fe20000000000 */
[----:B------:R-:W-:Y:S01]  /*0b10*/  ULDC.64 UR6, c[0x0][0x210] ;  /* 0x0000840000067ab9 */ /* 0x000fe20000000a00 */
[----:B------:R-:W-:Y:S01]  /*0b20*/  IABS R45, R58 ;  /* 0x0000003a002d7213 */ /* 0x000fe20000000000 */
[----:B------:R-:W2:Y:S01]  /*0b30*/  I2F.RP R31, R25 ;  /* 0x00000019001f7306 */ /* 0x000ea20000209400 */
[----:B------:R-:W-:Y:S01]  /*0b40*/  IABS R47, R57 ;  /* 0x00000039002f7213 */ /* 0x000fe20000000000 */
[----:B------:R-:W-:Y:S01]  /*0b50*/  IMAD.SHL.U32 R67, R67, 0x8, RZ ;  /* 0x0000000843437824 */ /* 0x000fe200078e00ff */
[----:B------:R-:W-:-:S02]  /*0b60*/  IABS R49, R56 ;  /* 0x0000003800317213 */ /* 0x000fc40000000000 */
[----:B------:R-:W-:Y:S02]  /*0b70*/  IABS R51, R23 ;  /* 0x0000001700337213 */ /* 0x000fe40000000000 */
[----:B------:R-:W-:Y:S01]  /*0b80*/  IABS R53, R22 ;  /* 0x0000001600357213 */ /* 0x000fe20000000000 */
[----:B0-----:R-:W0:Y:S01]  /*0b90*/  MUFU.RCP R30, R30 ;  /* 0x0000001e001e7308 */ /* 0x001e220000001000 */
[----:B------:R-:W-:Y:S02]  /*0ba0*/  IABS R55, R21 ;  /* 0x0000001500377213 */ /* 0x000fe40000000000 */
[----:B------:R-:W-:Y:S02]  /*0bb0*/  IABS R69, R20 ;  /* 0x0000001400457213 */ /* 0x000fe40000000000 */
[----:B------:R-:W-:Y:S02]  /*0bc0*/  IABS R101, R19 ;  /* 0x0000001300657213 */ /* 0x000fe40000000000 */
[----:B------:R-:W-:Y:S01]  /*0bd0*/  IABS R103, R18 ;  /* 0x0000001200677213 */ /* 0x000fe20000000000 */
[----:B--2---:R-:W2:Y:S01]  /*0be0*/  MUFU.RCP R31, R31 ;  /* 0x0000001f001f7308 */ /* 0x004ea20000001000 */
[----:B------:R-:W-:Y:S01]  /*0bf0*/  IABS R105, R17 ;  /* 0x0000001100697213 */ /* 0x000fe20000000000 */
[----:B-1----:R-:W-:Y:S01]  /*0c00*/  IMAD R179, R179, R140, RZ ;  /* 0x0000008cb3b37224 */ /* 0x002fe200078e02ff */
[----:B------:R-:W-:Y:S01]  /*0c10*/  IABS R107, R16 ;  /* 0x00000010006b7213 */ /* 0x000fe20000000000 */
[-C--:B------:R-:W-:Y:S01]  /*0c20*/  IMAD R181, R181, R140.reuse, RZ ;  /* 0x0000008cb5b57224 */ /* 0x080fe200078e02ff */
[----:B------:R-:W-:Y:S01]  /*0c30*/  IABS R109, R15 ;  /* 0x0000000f006d7213 */ /* 0x000fe20000000000 */
[----:B------:R-:W-:Y:S01]  /*0c40*/  IMAD R99, R99, R140, RZ ;  /* 0x0000008c63637224 */ /* 0x000fe200078e02ff */
[----:B------:R-:W-:Y:S01]  /*0c50*/  IABS R111, R14 ;  /* 0x0000000e006f7213 */ /* 0x000fe20000000000 */
[----:B------:R-:W-:Y:S01]  /*0c60*/  IMAD R98, R98, R140, RZ ;  /* 0x0000008c62627224 */ /* 0x000fe200078e02ff */
[----:B------:R-:W-:Y:S01]  /*0c70*/  IABS R113, R13 ;  /* 0x0000000d00717213 */ /* 0x000fe20000000000 */
[----:B0-----:R-:W-:Y:S01]  /*0c80*/  VIADD R26, R30, 0xffffffe ;  /* 0x0ffffffe1e1a7836 */ /* 0x001fe20000000000 */
[----:B------:R-:W-:Y:S01]  /*0c90*/  IABS R115, R12 ;  /* 0x0000000c00737213 */ /* 0x000fe20000000000 */
[----:B------:R-:W-:Y:S01]  /*0ca0*/  IMAD R97, R97, R140, RZ ;  /* 0x0000008c61617224 */ /* 0x000fe200078e02ff */
[----:B------:R-:W-:Y:S01]  /*0cb0*/  IABS R117, R11 ;  /* 0x0000000b00757213 */ /* 0x000fe20000000000 */
[----:B------:R0:W1:Y:S01]  /*0cc0*/  F2I.FTZ.U32.TRUNC.NTZ R27, R26 ;  /* 0x0000001a001b7305 */ /* 0x000062000021f000 */
[----:B------:R-:W-:Y:S01]  /*0cd0*/  IABS R119, R10 ;  /* 0x0000000a00777213 */ /* 0x000fe20000000000 */
[----:B------:R-:W-:Y:S01]  /*0ce0*/  IMAD R96, R96, R140, RZ ;  /* 0x0000008c60607224 */ /* 0x000fe200078e02ff */
[----:B------:R-:W-:Y:S01]  /*0cf0*/  IABS R133, R2 ;  /* 0x0000000200857213 */ /* 0x000fe20000000000 */
[----:B--2---:R-:W-:Y:S01]  /*0d00*/  VIADD R28, R31, 0xffffffe ;  /* 0x0ffffffe1f1c7836 */ /* 0x004fe20000000000 */
[----:B------:R-:W-:Y:S01]  /*0d10*/  IABS R31, R65 ;  /* 0x00000041001f7213 */ /* 0x000fe20000000000 */
[----:B------:R-:W-:Y:S01]  /*0d20*/  IMAD R95, R95, R140, RZ ;  /* 0x0000008c5f5f7224 */ /* 0x000fe200078e02ff */
[----:B------:R-:W-:Y:S01]  /*0d30*/  IABS R121, R9 ;  /* 0x0000000900797213 */ /* 0x000fe20000000000 */
[----:B------:R2:W3:Y:S01]  /*0d40*/  F2I.FTZ.U32.TRUNC.NTZ R29, R28 ;  /* 0x0000001c001d7305 */ /* 0x0004e2000021f000 */
[----:B0-----:R-:W-:Y:S01]  /*0d50*/  IMAD.MOV.U32 R26, RZ, RZ, RZ ;  /* 0x000000ffff1a7224 */ /* 0x001fe200078e00ff */
[----:B------:R-:W-:Y:S01]  /*0d60*/  IABS R123, R8 ;  /* 0x00000008007b7213 */ /* 0x000fe20000000000 */
[-C--:B------:R-:W-:Y:S01]  /*0d70*/  IMAD R94, R94, R140.reuse, RZ ;  /* 0x0000008c5e5e7224 */ /* 0x080fe200078e02ff */
[----:B------:R-:W-:Y:S01]  /*0d80*/  IABS R125, R7 ;  /* 0x00000007007d7213 */ /* 0x000fe20000000000 */
[----:B------:R-:W-:Y:S01]  /*0d90*/  IMAD R93, R93, R140, RZ ;  /* 0x0000008c5d5d7224 */ /* 0x000fe200078e02ff */
[----:B------:R-:W-:Y:S01]  /*0da0*/  IABS R127, R6 ;  /* 0x00000006007f7213 */ /* 0x000fe20000000000 */
[----:B-1----:R-:W-:Y:S01]  /*0db0*/  IMAD.MOV R33, RZ, RZ, -R27 ;  /* 0x000000ffff217224 */ /* 0x002fe200078e0a1b */
[----:B------:R-:W-:Y:S01]  /*0dc0*/  IABS R129, R5 ;  /* 0x0000000500817213 */ /* 0x000fe20000000000 */
[----:B--2---:R-:W-:Y:S01]  /*0dd0*/  IMAD.MOV.U32 R28, RZ, RZ, RZ ;  /* 0x000000ffff1c7224 */ /* 0x004fe200078e00ff */
[----:B------:R-:W-:Y:S01]  /*0de0*/  IABS R131, R4 ;  /* 0x0000000400837213 */ /* 0x000fe20000000000 */
[----:B------:R-:W-:Y:S01]  /*0df0*/  IMAD R33, R33, R24, RZ ;  /* 0x0000001821217224 */ /* 0x000fe200078e02ff */
[----:B------:R-:W-:Y:S01]  /*0e00*/  IABS R135, R3 ;  /* 0x0000000300877213 */ /* 0x000fe20000000000 */
[----:B------:R-:W-:-:S02]  /*0e10*/  IMAD R92, R92, R140, RZ ;  /* 0x0000008c5c5c7224 */ /* 0x000fc400078e02ff */
[----:B---3--:R-:W-:Y:S02]  /*0e20*/  IMAD.MOV R32, RZ, RZ, -R29 ;  /* 0x000000ffff207224 */ /* 0x008fe400078e0a1d */
[----:B------:R-:W-:Y:S01]  /*0e30*/  IMAD.HI.U32 R26, R27, R33, R26 ;  /* 0x000000211b1a7227 */ /* 0x000fe200078e001a */
[----:B------:R-:W-:-:S03]  /*0e40*/  IABS R33, R64 ;  /* 0x0000004000217213 */ /* 0x000fc60000000000 */
[----:B------:R-:W-:Y:S02]  /*0e50*/  IMAD R37, R32, R25, RZ ;  /* 0x0000001920257224 */ /* 0x000fe400078e02ff */
[----:B------:R-:W-:-:S04]  /*0e60*/  IMAD.HI.U32 R27, R26, R31, RZ ;  /* 0x0000001f1a1b7227 */ /* 0x000fc800078e00ff */
[----:B------:R-:W-:Y:S01]  /*0e70*/  IMAD.HI.U32 R38, R29, R37, R28 ;  /* 0x000000251d267227 */ /* 0x000fe200078e001c */
[----:B------:R-:W-:-:S03]  /*0e80*/  IABS R37, R63 ;  /* 0x0000003f00257213 */ /* 0x000fc60000000000 */
[----:B------:R-:W-:Y:S02]  /*0e90*/  IMAD.MOV R27, RZ, RZ, -R27 ;  /* 0x000000ffff1b7224 */ /* 0x000fe400078e0a1b */
[----:B------:R-:W-:-:S04]  /*0ea0*/  IMAD.HI.U32 R29, R26, R37, RZ ;  /* 0x000000251a1d7227 */ /* 0x000fc800078e00ff */
[----:B------:R-:W-:Y:S02]  /*0eb0*/  IMAD R27, R24, R27, R31 ;  /* 0x0000001b181b7224 */ /* 0x000fe400078e021f */
[----:B------:R-:W-:-:S03]  /*0ec0*/  IMAD.HI.U32 R28, R26, R33, RZ ;  /* 0x000000211a1c7227 */ /* 0x000fc600078e00ff */
[----:B------:R-:W-:Y:S01]  /*0ed0*/  ISETP.GT.U32.AND P0, PT, R24, R27, PT ;  /* 0x0000001b1800720c */ /* 0x000fe20003f04070 */
[----:B------:R-:W-:-:S04]  /*0ee0*/  IMAD.HI.U32 R31, R26, R41, RZ ;  /* 0x000000291a1f7227 */ /* 0x000fc800078e00ff */
[----:B------:R-:W-:Y:S02]  /*0ef0*/  IMAD.MOV R32, RZ, RZ, -R29 ;  /* 0x000000ffff207224 */ /* 0x000fe400078e0a1d */
[----:B------:R-:W-:-:S04]  /*0f00*/  IMAD.HI.U32 R30, R26, R39, RZ ;  /* 0x000000271a1e7227 */ /* 0x000fc800078e00ff */
[----:B------:R-:W-:Y:S02]  /*0f10*/  IMAD.MOV R28, RZ, RZ, -R28 ;  /* 0x000000ffff1c7224 */ /* 0x000fe400078e0a1c */
[----:B------:R-:W-:Y:S02]  /*0f20*/  IMAD.MOV R36, RZ, RZ, -R31 ;  /* 0x000000ffff247224 */ /* 0x000fe400078e0a1f */
[C---:B------:R-:W-:Y:S02]  /*0f30*/  IMAD R31, R24.reuse, R32, R37 ;  /* 0x00000020181f7224 */ /* 0x040fe400078e0225 */
[----:B------:R-:W-:Y:S02]  /*0f40*/  IMAD.MOV R30, RZ, RZ, -R30 ;  /* 0x000000ffff1e7224 */ /* 0x000fe400078e0a1e */
[C---:B------:R-:W-:Y:S01]  /*0f50*/  IMAD R29, R24.reuse, R28, R33 ;  /* 0x0000001c181d7224 */ /* 0x040fe200078e0221 */
[C---:B------:R-:W-:Y:S01]  /*0f60*/  ISETP.GT.U32.AND P1, PT, R24.reuse, R31, PT ;  /* 0x0000001f1800720c */ /* 0x040fe20003f24070 */
[----:B------:R-:W-:Y:S01]  /*0f70*/  IMAD R37, R24, R36, R41 ;  /* 0x0000002418257224 */ /* 0x000fe200078e0229 */
[----:B------:R-:W-:Y:S01]  /*0f80*/  IABS R41, R59 ;  /* 0x0000003b00297213 */ /* 0x000fe20000000000 */
[----:B------:R-:W-:Y:S01]  /*0f90*/  IMAD.HI.U32 R28, R26, R43, RZ ;  /* 0x0000002b1a1c7227 */ /* 0x000fe200078e00ff */
[----:B------:R-:W-:-:S02]  /*0fa0*/  ISETP.GT.U32.AND P5, PT, R24, R29, PT ;  /* 0x0000001d1800720c */ /* 0x000fc40003fa4070 */
[C---:B------:R-:W-:Y:S01]  /*0fb0*/  ISETP.GT.U32.AND P3, PT, R24.reuse, R37, PT ;  /* 0x000000251800720c */ /* 0x040fe20003f64070 */
[----:B------:R-:W-:Y:S02]  /*0fc0*/  IMAD R33, R24, R30, R39 ;  /* 0x0000001e18217224 */ /* 0x000fe400078e0227 */
[----:B------:R-:W-:Y:S02]  /*0fd0*/  IMAD.MOV R39, RZ, RZ, -R28 ;  /* 0x000000ffff277224 */ /* 0x000fe400078e0a1c */
[----:B------:R-:W-:Y:S01]  /*0fe0*/  IMAD.HI.U32 R28, R26, R41, RZ ;  /* 0x000000291a1c7227 */ /* 0x000fe200078e00ff */
[----:B------:R-:W-:-:S03]  /*0ff0*/  ISETP.GT.U32.AND P2, PT, R24, R33, PT ;  /* 0x000000211800720c */ /* 0x000fc60003f44070 */
[----:B------:R-:W-:-:S04]  /*1000*/  IMAD.HI.U32 R30, R26, R45, RZ ;  /* 0x0000002d1a1e7227 */ /* 0x000fc800078e00ff */
[----:B------:R-:W-:-:S04]  /*1010*/  IMAD.HI.U32 R32, R26, R47, RZ ;  /* 0x0000002f1a207227 */ /* 0x000fc800078e00ff */
[----:B------:R-:W-:-:S04]  /*1020*/  IMAD.HI.U32 R36, R26, R49, RZ ;  /* 0x000000311a247227 */ /* 0x000fc800078e00ff */
[----:B------:R-:W-:Y:S02]  /*1030*/  IMAD.MOV R28, RZ, RZ, -R28 ;  /* 0x000000ffff1c7224 */ /* 0x000fe400078e0a1c */
[----:B------:R-:W-:Y:S02]  /*1040*/  IMAD.MOV R30, RZ, RZ, -R30 ;  /* 0x000000ffff1e7224 */ /* 0x000fe400078e0a1e */
[----:B------:R-:W-:Y:S02]  /*1050*/  IMAD.MOV R32, RZ, RZ, -R32 ;  /* 0x000000ffff207224 */ /* 0x000fe400078e0a20 */
[----:B------:R-:W-:Y:S02]  /*1060*/  IMAD.MOV R36, RZ, RZ, -R36 ;  /* 0x000000ffff247224 */ /* 0x000fe400078e0a24 */
[C---:B------:R-:W-:Y:S02]  /*1070*/  IMAD R41, R24.reuse, R28, R41 ;  /* 0x0000001c18297224 */ /* 0x040fe400078e0229 */
[----:B------:R-:W-:-:S02]  /*1080*/  IMAD R39, R24, R39, R43 ;  /* 0x0000002718277224 */ /* 0x000fc400078e022b */
[----:B------:R-:W-:-:S03]  /*1090*/  IMAD.HI.U32 R28, R26, R51, RZ ;  /* 0x000000331a1c7227 */ /* 0x000fc600078e00ff */
[C---:B------:R-:W-:Y:S01]  /*10a0*/  ISETP.GT.U32.AND P4, PT, R24.reuse, R39, PT ;  /* 0x000000271800720c */ /* 0x040fe20003f84070 */
[C---:B------:R-:W-:Y:S02]  /*10b0*/  IMAD R43, R24.reuse, R30, R45 ;  /* 0x0000001e182b7224 */ /* 0x040fe400078e022d */
[C---:B------:R-:W-:Y:S02]  /*10c0*/  IMAD R45, R24.reuse, R32, R47 ;  /* 0x00000020182d7224 */ /* 0x040fe400078e022f */
[----:B------:R-:W-:Y:S02]  /*10d0*/  IMAD R47, R24, R36, R49 ;  /* 0x00000024182f7224 */ /* 0x000fe400078e0231 */
[----:B------:R-:W-:Y:S02]  /*10e0*/  IMAD.MOV R49, RZ, RZ, -R28 ;  /* 0x000000ffff317224 */ /* 0x000fe400078e0a1c */
[----:B------:R-:W-:-:S04]  /*10f0*/  IMAD.HI.U32 R28, R26, R53, RZ ;  /* 0x000000351a1c7227 */ /* 0x000fc800078e00ff */
[----:B------:R-:W-:-:S04]  /*1100*/  IMAD.HI.U32 R30, R26, R55, RZ ;  /* 0x000000371a1e7227 */ /* 0x000fc800078e00ff */
[----:B------:R-:W-:-:S04]  /*1110*/  IMAD.HI.U32 R32, R26, R69, RZ ;  /* 0x000000451a207227 */ /* 0x000fc800078e00ff */
[----:B------:R-:W-:-:S04]  /*1120*/  IMAD.HI.U32 R36, R26, R101, RZ ;  /* 0x000000651a247227 */ /* 0x000fc800078e00ff */
[----:B------:R-:W-:Y:S02]  /*1130*/  IMAD.MOV R28, RZ, RZ, -R28 ;  /* 0x000000ffff1c7224 */ /* 0x000fe400078e0a1c */
[----:B------:R-:W-:Y:S02]  /*1140*/  IMAD.MOV R30, RZ, RZ, -R30 ;  /* 0x000000ffff1e7224 */ /* 0x000fe400078e0a1e */
[C---:B------:R-:W-:Y:S02]  /*1150*/  IMAD R49, R24.reuse, R49, R51 ;  /* 0x0000003118317224 */ /* 0x040fe400078e0233 */
[----:B------:R-:W-:Y:S02]  /*1160*/  IMAD.MOV R32, RZ, RZ, -R32 ;  /* 0x000000ffff207224 */ /* 0x000fe400078e0a20 */
[----:B------:R-:W-:Y:S02]  /*1170*/  IMAD.MOV R36, RZ, RZ, -R36 ;  /* 0x000000ffff247224 */ /* 0x000fe400078e0a24 */
[----:B------:R-:W-:-:S02]  /*1180*/  IMAD R51, R24, R28, R53 ;  /* 0x0000001c18337224 */ /* 0x000fc400078e0235 */
[----:B------:R-:W-:-:S04]  /*1190*/  IMAD.HI.U32 R28, R26, R103, RZ ;  /* 0x000000671a1c7227 */ /* 0x000fc800078e00ff */
        /* <DEDUP_REMOVED lines=22> */
[----:B------:R-:W-:Y:S02]  /*1300*/  IMAD.MOV R28, RZ, RZ, -R28 ;  /* 0x000000ffff1c7224 */ /* 0x000fe400078e0a1c */
[----:B------:R-:W-:Y:S02]  /*1310*/  IMAD.MOV R30, RZ, RZ, -R30 ;  /* 0x000000ffff1e7224 */ /* 0x000fe400078e0a1e */
[----:B------:R-:W-:Y:S02]  /*1320*/  IMAD.MOV R32, RZ, RZ, -R32 ;  /* 0x000000ffff207224 */ /* 0x000fe400078e0a20 */
[C---:B------:R-:W-:Y:S02]  /*1330*/  IMAD R111, R24.reuse, R111, R113 ;  /* 0x0000006f186f7224 */ /* 0x040fe400078e0271 */
[C---:B------:R-:W-:Y:S02]  /*1340*/  IMAD R113, R24.reuse, R28, R115 ;  /* 0x0000001c18717224 */ /* 0x040fe400078e0273 */
[----:B------:R-:W-:-:S02]  /*1350*/  IMAD R115, R24, R30, R117 ;  /* 0x0000001e18737224 */ /* 0x000fc400078e0275 */
[----:B------:R-:W-:Y:S02]  /*1360*/  IMAD R117, R24, R32, R119 ;  /* 0x0000002018757224 */ /* 0x000fe400078e0277 */
[----:B------:R-:W-:-:S04]  /*1370*/  IMAD.HI.U32 R32, R26, R133, RZ ;  /* 0x000000851a207227 */ /* 0x000fc800078e00ff */
[----:B------:R-:W-:Y:S02]  /*1380*/  IMAD.MOV R32, RZ, RZ, -R32 ;  /* 0x000000ffff207224 */ /* 0x000fe400078e0a20 */
[--C-:B------:R-:W-:Y:S02]  /*1390*/  @!P0 IMAD.IADD R27, R27, 0x1, -R24.reuse ;  /* 0x000000011b1b8824 */ /* 0x100fe400078e0a18 */
[C---:B------:R-:W-:Y:S02]  /*13a0*/  IMAD R133, R24.reuse, R32, R133 ;  /* 0x0000002018857224 */ /* 0x040fe400078e0285 */
[--C-:B------:R-:W-:Y:S01]  /*13b0*/  @!P1 IMAD.IADD R31, R31, 0x1, -R24.reuse ;  /* 0x000000011f1f9824 */ /* 0x100fe200078e0a18 */
[C---:B------:R-:W-:Y:S01]  /*13c0*/  ISETP.GT.U32.AND P1, PT, R24.reuse, R27, PT ;  /* 0x0000001b1800720c */ /* 0x040fe20003f24070 */
[--C-:B------:R-:W-:Y:S01]  /*13d0*/  @!P5 IMAD.IADD R29, R29, 0x1, -R24.reuse ;  /* 0x000000011d1dd824 */ /* 0x100fe200078e0a18 */
[----:B------:R-:W-:Y:S01]  /*13e0*/  ISETP.GT.U32.AND P6, PT, R24, R133, PT ;  /* 0x000000851800720c */ /* 0x000fe20003fc4070 */
[----:B------:R-:W-:-:S02]  /*13f0*/  @!P2 IMAD.IADD R33, R33, 0x1, -R24 ;  /* 0x000000012121a824 */ /* 0x000fc400078e0a18 */
[--C-:B------:R-:W-:Y:S01]  /*1400*/  @!P3 IMAD.IADD R37, R37, 0x1, -R24.reuse ;  /* 0x000000012525b824 */ /* 0x100fe200078e0a18 */
[C---:B------:R-:W-:Y:S01]  /*1410*/  ISETP.GT.U32.AND P2, PT, R24.reuse, R29, PT ;  /* 0x0000001d1800720c */ /* 0x040fe20003f44070 */
[--C-:B------:R-:W-:Y:S01]  /*1420*/  @!P4 IMAD.IADD R39, R39, 0x1, -R24.reuse ;  /* 0x000000012727c824 */ /* 0x100fe200078e0a18 */
[----:B------:R-:W-:Y:S01]  /*1430*/  ISETP.GT.U32.AND P3, PT, R24, R31, PT ;  /* 0x0000001f1800720c */ /* 0x000fe20003f64070 */
[----:B------:R-:W-:Y:S01]  /*1440*/  IMAD.HI.U32 R36, R26, R121, RZ ;  /* 0x000000791a247227 */ /* 0x000fe200078e00ff */
[C---:B------:R-:W-:Y:S02]  /*1450*/  ISETP.GT.U32.AND P4, PT, R24.reuse, R33, PT ;  /* 0x000000211800720c */ /* 0x040fe40003f84070 */
[C---:B------:R-:W-:Y:S01]  /*1460*/  ISETP.GT.U32.AND P5, PT, R24.reuse, R37, PT ;  /* 0x000000251800720c */ /* 0x040fe20003fa4070 */
[--C-:B------:R-:W-:Y:S01]  /*1470*/  @!P1 IMAD.IADD R27, R27, 0x1, -R24.reuse ;  /* 0x000000011b1b9824 */ /* 0x100fe200078e0a18 */
[C---:B------:R-:W-:Y:S01]  /*1480*/  ISETP.GT.U32.AND P1, PT, R24.reuse, R43, PT ;  /* 0x0000002b1800720c */ /* 0x040fe20003f24070 */
[----:B------:R-:W-:Y:S01]  /*1490*/  @!P6 IMAD.IADD R133, R133, 0x1, -R24 ;  /* 0x000000018585e824 */ /* 0x000fe200078e0a18 */
[----:B------:R-:W-:Y:S01]  /*14a0*/  ISETP.GT.U32.AND P6, PT, R24, R39, PT ;  /* 0x000000271800720c */ /* 0x000fe20003fc4070 */
[----:B------:R-:W-:-:S02]  /*14b0*/  IMAD.MOV R36, RZ, RZ, -R36 ;  /* 0x000000ffff247224 */ /* 0x000fc400078e0a24 */
[--C-:B------:R-:W-:Y:S01]  /*14c0*/  @!P2 IMAD.IADD R29, R29, 0x1, -R24.reuse ;  /* 0x000000011d1da824 */ /* 0x100fe200078e0a18 */
[C---:B------:R-:W-:Y:S01]  /*14d0*/  ISETP.GT.U32.AND P0, PT, R24.reuse, R133, PT ;  /* 0x000000851800720c */ /* 0x040fe20003f04070 */
        /* <DEDUP_REMOVED lines=8> */
[----:B------:R-:W-:Y:S01]  /*1560*/  @!P6 IMAD.IADD R39, R39, 0x1, -R24 ;  /* 0x000000012727e824 */ /* 0x000fe200078e0a18 */
[----:B------:R-:W-:Y:S01]  /*1570*/  ISETP.GT.U32.AND P5, PT, R24, R51, PT ;  /* 0x000000331800720c */ /* 0x000fe20003fa4070 */
[----:B------:R-:W-:Y:S01]  /*1580*/  IMAD.HI.U32 R28, R26, R123, RZ ;  /* 0x0000007b1a1c7227 */ /* 0x000fe200078e00ff */
[----:B------:R-:W-:-:S03]  /*1590*/  ISETP.GT.U32.AND P6, PT, R24, R53, PT ;  /* 0x000000351800720c */ /* 0x000fc60003fc4070 */
        /* <DEDUP_REMOVED lines=16> */
[C---:B------:R-:W-:Y:S01]  /*16a0*/  ISETP.GT.U32.AND P2, PT, R24.reuse, R47, PT ;  /* 0x0000002f1800720c */ /* 0x040fe20003f44070 */
[--C-:B------:R-:W-:Y:S01]  /*16b0*/  @!P3 IMAD.IADD R103, R103, 0x1, -R24.reuse ;  /* 0x000000016767b824 */ /* 0x100fe200078e0a18 */
[C---:B------:R-:W-:Y:S01]  /*16c0*/  ISETP.GT.U32.AND P6, PT, R24.reuse, R41, PT ;  /* 0x000000291800720c */ /* 0x040fe20003fc4070 */
[----:B------:R-:W-:Y:S01]  /*16d0*/  @!P4 IMAD.IADD R105, R105, 0x1, -R24 ;  /* 0x000000016969c824 */ /* 0x000fe200078e0a18 */
[C---:B------:R-:W-:Y:S01]  /*16e0*/  ISETP.GT.U32.AND P3, PT, R24.reuse, R49, PT ;  /* 0x000000311800720c */ /* 0x040fe20003f64070 */
[C---:B------:R-:W-:Y:S01]  /*16f0*/  IMAD R119, R24.reuse, R36, R121 ;  /* 0x0000002418777224 */ /* 0x040fe200078e0279 */
[----:B------:R-:W-:Y:S01]  /*1700*/  ISETP.GT.U32.AND P4, PT, R24, R51, PT ;  /* 0x000000331800720c */ /* 0x000fe20003f84070 */
[----:B------:R-:W-:-:S02]  /*1710*/  IMAD.MOV R121, RZ, RZ, -R28 ;  /* 0x000000ffff797224 */ /* 0x000fc400078e0a1c */
[----:B------:R-:W-:-:S04]  /*1720*/  IMAD.HI.U32 R28, R26, R125, RZ ;  /* 0x0000007d1a1c7227 */ /* 0x000fc800078e00ff */
[--C-:B------:R-:W-:Y:S01]  /*1730*/  @!P0 IMAD.IADD R55, R55, 0x1, -R24.reuse ;  /* 0x0000000137378824 */ /* 0x100fe200078e0a18 */
[C---:B------:R-:W-:Y:S01]  /*1740*/  ISETP.GT.U32.AND P0, PT, R24.reuse, R43, PT ;  /* 0x0000002b1800720c */ /* 0x040fe20003f04070 */
[C---:B------:R-:W-:Y:S02]  /*1750*/  IMAD R121, R24.reuse, R121, R123 ;  /* 0x0000007918797224 */ /* 0x040fe400078e027b */
[----:B------:R-:W-:Y:S01]  /*1760*/  @!P1 IMAD.IADD R45, R45, 0x1, -R24 ;  /* 0x000000012d2d9824 */ /* 0x000fe200078e0a18 */
[----:B------:R-:W-:Y:S01]  /*1770*/  ISETP.GT.U32.AND P1, PT, R24, R69, PT ;  /* 0x000000451800720c */ /* 0x000fe20003f24070 */
[----:B------:R-:W-:-:S04]  /*1780*/  IMAD.HI.U32 R30, R26, R127, RZ ;  /* 0x0000007f1a1e7227 */ /* 0x000fc800078e00ff */
[----:B------:R-:W-:Y:S02]  /*1790*/  IMAD.MOV R123, RZ, RZ, -R28 ;  /* 0x000000ffff7b7224 */ /* 0x000fe400078e0a1c */
[----:B------:R-:W-:-:S04]  /*17a0*/  IMAD.HI.U32 R28, R26, R129, RZ ;  /* 0x000000811a1c7227 */ /* 0x000fc800078e00ff */
[----:B------:R-:W-:Y:S01]  /*17b0*/  @!P0 IMAD.IADD R43, R43, 0x1, -R24 ;  /* 0x000000012b2b8824 */ /* 0x000fe200078e0a18 */
[C---:B------:R-:W-:Y:S01]  /*17c0*/  ISETP.GT.U32.AND P0, PT, R24.reuse, R55, PT ;  /* 0x000000371800720c */ /* 0x040fe20003f04070 */
[----:B------:R-:W-:Y:S02]  /*17d0*/  IMAD.MOV R30, RZ, RZ, -R30 ;  /* 0x000000ffff1e7224 */ /* 0x000fe400078e0a1e */
[--C-:B------:R-:W-:Y:S02]  /*17e0*/  @!P5 IMAD.IADD R107, R107, 0x1, -R24.reuse ;  /* 0x000000016b6bd824 */ /* 0x100fe400078e0a18 */
[----:B------:R-:W-:Y:S01]  /*17f0*/  @!P6 IMAD.IADD R41, R41, 0x1, -R24 ;  /* 0x000000012929e824 */ /* 0x000fe200078e0a18 */
[C---:B------:R-:W-:Y:S01]  /*1800*/  ISETP.GT.U32.AND P6, PT, R24.reuse, R53, PT ;  /* 0x000000351800720c */ /* 0x040fe20003fc4070 */
[----:B------:R-:W-:Y:S01]  /*1810*/  IMAD.MOV R28, RZ, RZ, -R28 ;  /* 0x000000ffff1c7224 */ /* 0x000fe200078e0a1c */
[C---:B------:R-:W-:Y:S01]  /*1820*/  ISETP.GT.U32.AND P5, PT, R24.reuse, R107, PT ;  /* 0x0000006b1800720c */ /* 0x040fe20003fa4070 */
[----:B------:R-:W-:-:S02]  /*1830*/  IMAD R123, R24, R123, R125 ;  /* 0x0000007b187b7224 */ /* 0x000fc400078e027d */
[--C-:B------:R-:W-:Y:S01]  /*1840*/  @!P2 IMAD.IADD R47, R47, 0x1, -R24.reuse ;  /* 0x000000012f2fa824 */ /* 0x100fe200078e0a18 */
[C---:B------:R-:W-:Y:S01]  /*1850*/  ISETP.GT.U32.AND P2, PT, R24.reuse, R101, PT ;  /* 0x000000651800720c */ /* 0x040fe20003f44070 */
[--C-:B------:R-:W-:Y:S01]  /*1860*/  @!P3 IMAD.IADD R49, R49, 0x1, -R24.reuse ;  /* 0x000000013131b824 */ /* 0x100fe200078e0a18 */
[C---:B------:R-:W-:Y:S01]  /*1870*/  ISETP.GT.U32.AND P3, PT, R24.reuse, R103, PT ;  /* 0x000000671800720c */ /* 0x040fe20003f64070 */
[----:B------:R-:W-:Y:S01]  /*1880*/  @!P4 IMAD.IADD R51, R51, 0x1, -R24 ;  /* 0x000000013333c824 */ /* 0x000fe200078e0a18 */
[C---:B------:R-:W-:Y:S01]  /*1890*/  ISETP.GT.U32.AND P4, PT, R24.reuse, R105, PT ;  /* 0x000000691800720c */ /* 0x040fe20003f84070 */
[C---:B------:R-:W-:Y:S01]  /*18a0*/  IMAD R125, R24.reuse, R30, R127 ;  /* 0x0000001e187d7224 */ /* 0x040fe200078e027f */
[----:B------:R-:W-:Y:S01]  /*18b0*/  IABS R30, R66 ;  /* 0x00000042001e7213 */ /* 0x000fe20000000000 */
[----:B------:R-:W-:Y:S02]  /*18c0*/  IMAD R127, R24, R28, R129 ;  /* 0x0000001c187f7224 */ /* 0x000fe400078e0281 */
[----:B------:R-:W-:-:S04]  /*18d0*/  IMAD.HI.U32 R28, R26, R131, RZ ;  /* 0x000000831a1c7227 */ /* 0x000fc800078e00ff */
[----:B------:R-:W-:Y:S01]  /*18e0*/  @!P1 IMAD.IADD R69, R69, 0x1, -R24 ;  /* 0x0000000145459824 */ /* 0x000fe200078e0a18 */
[C---:B------:R-:W-:Y:S01]  /*18f0*/  ISETP.GT.U32.AND P1, PT, R24.reuse, R113, PT ;  /* 0x000000711800720c */ /* 0x040fe20003f24070 */
[----:B------:R-:W-:Y:S02]  /*1900*/  IMAD.MOV R28, RZ, RZ, -R28 ;  /* 0x000000ffff1c7224 */ /* 0x000fe400078e0a1c */
[--C-:B------:R-:W-:Y:S01]  /*1910*/  @!P0 IMAD.IADD R55, R55, 0x1, -R24.reuse ;  /* 0x0000000137378824 */ /* 0x100fe200078e0a18 */
[C---:B------:R-:W-:Y:S01]  /*1920*/  ISETP.GT.U32.AND P0, PT, R24.reuse, R111, PT ;  /* 0x0000006f1800720c */ /* 0x040fe20003f04070 */
[C---:B------:R-:W-:Y:S02]  /*1930*/  IMAD R129, R24.reuse, R28, R131 ;  /* 0x0000001c18817224 */ /* 0x040fe400078e0283 */
[----:B------:R-:W-:Y:S01]  /*1940*/  @!P6 IMAD.IADD R53, R53, 0x1, -R24 ;  /* 0x000000013535e824 */ /* 0x000fe200078e0a18 */
[----:B------:R-:W-:Y:S01]  /*1950*/  ISETP.GT.U32.AND P6, PT, R24, R109, PT ;  /* 0x0000006d1800720c */ /* 0x000fe20003fc4070 */
[----:B------:R-:W-:-:S02]  /*1960*/  IMAD.MOV.U32 R28, RZ, RZ, R30 ;  /* 0x000000ffff1c7224 */ /* 0x000fc400078e001e */
        /* <DEDUP_REMOVED lines=8> */
[----:B------:R-:W-:-:S04]  /*19f0*/  IMAD.HI.U32 R26, R26, R135, RZ ;  /* 0x000000871a1a7227 */ /* 0x000fc800078e00ff */
[----:B------:R-:W-:-:S04]  /*1a00*/  IMAD.HI.U32 R38, R38, R28, RZ ;  /* 0x0000001c26267227 */ /* 0x000fc800078e00ff */
[----:B------:R-:W-:Y:S02]  /*1a10*/  IMAD.MOV R26, RZ, RZ, -R26 ;  /* 0x000000ffff1a7224 */ /* 0x000fe400078e0a1a */
[----:B------:R-:W-:Y:S02]  /*1a20*/  IMAD.MOV R38, RZ, RZ, -R38 ;  /* 0x000000ffff267224 */ /* 0x000fe400078e0a26 */
[----:B------:R-:W-:Y:S01]  /*1a30*/  @!P1 IMAD.IADD R113, R113, 0x1, -R24 ;  /* 0x0000000171719824 */ /* 0x000fe200078e0a18 */
[C---:B------:R-:W-:Y:S01]  /*1a40*/  ISETP.GT.U32.AND P1, PT, R24.reuse, R127, PT ;  /* 0x0000007f1800720c */ /* 0x040fe20003f24070 */
[C---:B------:R-:W-:Y:S01]  /*1a50*/  IMAD R131, R24.reuse, R26, R135 ;  /* 0x0000001a18837224 */ /* 0x040fe200078e0287 */
[----:B------:R-:W-:Y:S01]  /*1a60*/  SHF.R.S32.HI R26, RZ, 0x1f, R177 ;  /* 0x0000001fff1a7819 */ /* 0x000fe200000114b1 */
[----:B------:R-:W-:Y:S02]  /*1a70*/  IMAD R28, R25, R38, R28 ;  /* 0x00000026191c7224 */ /* 0x000fe400078e021c */
        /* <DEDUP_REMOVED lines=35> */
[----:B------:R-:W-:Y:S01]  /*1cb0*/  ISETP.GT.U32.AND P3, PT, R25, R28, PT ;  /* 0x0000001c1900720c */ /* 0x000fe20003f64070 */
[--C-:B------:R-:W-:Y:S01]  /*1cc0*/  @!P4 IMAD.IADD R121, R121, 0x1, -R24.reuse ;  /* 0x000000017979c824 */ /* 0x100fe200078e0a18 */
[----:B------:R-:W-:Y:S01]  /*1cd0*/  ISETP.GE.AND P4, PT, R65, RZ, PT ;  /* 0x000000ff4100720c */ /* 0x000fe20003f86270 */
[--C-:B------:R-:W-:Y:S01]  /*1ce0*/  @!P5 IMAD.IADD R123, R123, 0x1, -R24.reuse ;  /* 0x000000017b7bd824 */ /* 0x100fe200078e0a18 */
[----:B------:R-:W-:Y:S01]  /*1cf0*/  ISETP.GE.AND P5, PT, R64, RZ, PT ;  /* 0x000000ff4000720c */ /* 0x000fe20003fa6270 */
[--C-:B------:R-:W-:Y:S01]  /*1d00*/  @!P1 IMAD.IADD R127, R127, 0x1, -R24.reuse ;  /* 0x000000017f7f9824 */ /* 0x100fe200078e0a18 */
[----:B------:R-:W-:Y:S01]  /*1d10*/  ISETP.GE.AND P1, PT, R62, RZ, PT ;  /* 0x000000ff3e00720c */ /* 0x000fe20003f26270 */
[--C-:B------:R-:W-:Y:S01]  /*1d20*/  @!P0 IMAD.IADD R125, R125, 0x1, -R24.reuse ;  /* 0x000000017d7d8824 */ /* 0x100fe200078e0a18 */
[----:B------:R-:W-:Y:S01]  /*1d30*/  ISETP.GE.AND P0, PT, R63, RZ, PT ;  /* 0x000000ff3f00720c */ /* 0x000fe20003f06270 */
[--C-:B------:R-:W-:Y:S01]  /*1d40*/  @!P6 IMAD.IADD R131, R131, 0x1, -R24.reuse ;  /* 0x000000018383e824 */ /* 0x100fe200078e0a18 */
[----:B------:R-:W-:Y:S01]  /*1d50*/  ISETP.NE.AND P6, PT, R34, RZ, PT ;  /* 0x000000ff2200720c */ /* 0x000fe20003fc5270 */
[----:B------:R-:W-:Y:S01]  /*1d60*/  @!P2 IMAD.IADD R129, R129, 0x1, -R24 ;  /* 0x000000018181a824 */ /* 0x000fe200078e0a18 */
[----:B------:R-:W-:Y:S01]  /*1d70*/  ISETP.GE.AND P2, PT, R61, RZ, PT ;  /* 0x000000ff3d00720c */ /* 0x000fe20003f46270 */
[----:B------:R-:W-:Y:S01]  /*1d80*/  @!P3 IMAD.IADD R28, R28, 0x1, -R25 ;  /* 0x000000011c1cb824 */ /* 0x000fe200078e0a19 */
[----:B------:R-:W-:Y:S01]  /*1d90*/  ISETP.GE.AND P3, PT, R60, RZ, PT ;  /* 0x000000ff3c00720c */ /* 0x000fe20003f66270 */
[----:B------:R-:W-:Y:S01]  /*1da0*/  @!P4 IMAD.MOV R27, RZ, RZ, -R27 ;  /* 0x000000ffff1bc224 */ /* 0x000fe200078e0a1b */
[----:B------:R-:W-:Y:S01]  /*1db0*/  ISETP.GE.AND P4, PT, R59, RZ, PT ;  /* 0x000000ff3b00720c */ /* 0x000fe20003f86270 */
[----:B------:R-:W-:Y:S01]  /*1dc0*/  @!P5 IMAD.MOV R29, RZ, RZ, -R29 ;  /* 0x000000ffff1dd224 */ /* 0x000fe200078e0a1d */
[----:B------:R-:W-:Y:S01]  /*1dd0*/  ISETP.GE.AND P5, PT, R58, RZ, PT ;  /* 0x000000ff3a00720c */ /* 0x000fe20003fa6270 */
[----:B------:R-:W-:Y:S01]  /*1de0*/  @!P1 IMAD.MOV R33, RZ, RZ, -R33 ;  /* 0x000000ffff219224 */ /* 0x000fe200078e0a21 */
[----:B------:R-:W-:Y:S01]  /*1df0*/  ISETP.GE.AND P1, PT, R56, RZ, PT ;  /* 0x000000ff3800720c */ /* 0x000fe20003f26270 */
[----:B------:R-:W-:Y:S01]  /*1e00*/  @!P0 IMAD.MOV R31, RZ, RZ, -R31 ;  /* 0x000000ffff1f8224 */ /* 0x000fe200078e0a1f */
[----:B------:R-:W-:Y:S01]  /*1e10*/  ISETP.GE.AND P0, PT, R57, RZ, PT ;  /* 0x000000ff3900720c */ /* 0x000fe20003f06270 */
[-C--:B------:R-:W-:Y:S01]  /*1e20*/  IMAD R91, R91, R140.reuse, RZ ;  /* 0x0000008c5b5b7224 */ /* 0x080fe200078e02ff */
[----:B------:R-:W-:Y:S01]  /*1e30*/  LOP3.LUT R24, RZ, R35, RZ, 0x33, !PT ;  /* 0x00000023ff187212 */ /* 0x000fe200078e33ff */
        /* <DEDUP_REMOVED lines=13> */
[----:B------:R-:W-:Y:S01]  /*1f10*/  LEA.HI R177, R26, R177, RZ, 0x6 ;  /* 0x000000b11ab17211 */ /* 0x000fe200078f30ff */
        /* <DEDUP_REMOVED lines=13> */
[----:B------:R-:W-:Y:S01]  /*1ff0*/  SHF.R.S32.HI R177, RZ, 0x6, R177 ;  /* 0x00000006ffb17819 */ /* 0x000fe200000114b1 */
        /* <DEDUP_REMOVED lines=12> */
[----:B------:R-:W-:-:S02]  /*20c0*/  IMAD R88, R88, R140, RZ ;  /* 0x0000008c58587224 */ /* 0x000fc400078e02ff */
        /* <DEDUP_REMOVED lines=9> */
[----:B------:R-:W-:Y:S01]  /*2160*/  ISETP.NE.AND P1, PT, R35, RZ, PT ;  /* 0x000000ff2300720c */ /* 0x000fe20003f25270 */
[----:B------:R-:W-:Y:S01]  /*2170*/  @!P0 IMAD.MOV R123, RZ, RZ, -R123 ;  /* 0x000000ffff7b8224 */ /* 0x000fe200078e0a7b */
[----:B------:R-:W-:Y:S01]  /*2180*/  ISETP.GE.AND P0, PT, R66, RZ, PT ;  /* 0x000000ff4200720c */ /* 0x000fe20003f06270 */
[----:B------:R-:W-:Y:S01]  /*2190*/  IMAD R87, R87, R140, RZ ;  /* 0x0000008c57577224 */ /* 0x000fe200078e02ff */
[C---:B------:R-:W-:Y:S01]  /*21a0*/  SEL R37, R24.reuse, R37, !P1 ;  /* 0x0000002518257207 */ /* 0x040fe20004800000 */
[----:B------:R-:W-:Y:S01]  /*21b0*/  @!P2 IMAD.MOV R127, RZ, RZ, -R127 ;  /* 0x000000ffff7fa224 */ /* 0x000fe200078e0a7f */
[C---:B------:R-:W-:Y:S01]  /*21c0*/  SEL R27, R24.reuse, R27, !P1 ;  /* 0x0000001b181b7207 */ /* 0x040fe20004800000 */
[----:B------:R-:W-:Y:S01]  /*21d0*/  @!P3 IMAD.MOV R129, RZ, RZ, -R129 ;  /* 0x000000ffff81b224 */ /* 0x000fe200078e0a81 */
[C---:B------:R-:W-:Y:S01]  /*21e0*/  SEL R29, R24.reuse, R29, !P1 ;  /* 0x0000001d181d7207 */ /* 0x040fe20004800000 */
[----:B------:R-:W-:Y:S01]  /*21f0*/  @!P4 IMAD.MOV R131, RZ, RZ, -R131 ;  /* 0x000000ffff83c224 */ /* 0x000fe200078e0a83 */
[C---:B------:R-:W-:Y:S01]  /*2200*/  SEL R31, R24.reuse, R31, !P1 ;  /* 0x0000001f181f7207 */ /* 0x040fe20004800000 */
[----:B------:R-:W-:Y:S01]  /*2210*/  @!P5 IMAD.MOV R133, RZ, RZ, -R133 ;  /* 0x000000ffff85d224 */ /* 0x000fe200078e0a85 */
[C---:B------:R-:W-:Y:S01]  /*2220*/  SEL R33, R24.reuse, R33, !P1 ;  /* 0x0000002118217207 */ /* 0x040fe20004800000 */
[----:B------:R-:W-:Y:S01]  /*2230*/  IMAD R37, R37, UR4, RZ ;  /* 0x0000000425257c24 */ /* 0x000fe2000f8e02ff */
        /* <DEDUP_REMOVED lines=52> */
[----:B------:R-:W-:Y:S01]  /*2580*/  SEL R24, R24, R133, !P1 ;  /* 0x0000008518187207 */ /* 0x000fe20004800000 */
[----:B------:R-:W-:Y:S01]  /*2590*/  IMAD R133, R111, UR4, RZ ;  /* 0x000000046f857c24 */ /* 0x000fe2000f8e02ff */
[----:B------:R-:W-:Y:S01]  /*25a0*/  SHF.R.S32.HI R114, RZ, 0x1f, R37 ;  /* 0x0000001fff727819 */ /* 0x000fe20000011425 */
[----:B------:R-:W-:Y:S01]  /*25b0*/  IMAD R163, R129, UR4, RZ ;  /* 0x0000000481a37c24 */ /* 0x000fe2000f8e02ff */
[----:B------:R-:W-:Y:S01]  /*25c0*/  IADD3 R103, P1, R37, UR8, RZ ;  /* 0x0000000825677c10 */ /* 0x000fe2000ff3e0ff */
[----:B------:R-:W-:Y:S01]  /*25d0*/  IMAD R161, R127, UR4, RZ ;  /* 0x000000047fa17c24 */ /* 0x000fe2000f8e02ff */
[----:B------:R-:W-:Y:S01]  /*25e0*/  SHF.R.S32.HI R106, RZ, 0x1f, R27 ;  /* 0x0000001fff6a7819 */ /* 0x000fe2000001141b */
[----:B------:R-:W-:Y:S01]  /*25f0*/  IMAD R165, R131, UR4, RZ ;  /* 0x0000000483a57c24 */ /* 0x000fe2000f8e02ff */
[----:B------:R-:W-:Y:S01]  /*2600*/  IADD3 R68, P5, R27, UR8, RZ ;  /* 0x000000081b447c10 */ /* 0x000fe2000ffbe0ff */
[----:B------:R-:W-:Y:S01]  /*2610*/  IMAD R24, R24, UR4, RZ ;  /* 0x0000000418187c24 */ /* 0x000fe2000f8e02ff */
[----:B------:R-:W-:-:S02]  /*2620*/  SHF.R.S32.HI R108, RZ, 0x1f, R29 ;  /* 0x0000001fff6c7819 */ /* 0x000fc4000001141d */
[----:B------:R-:W-:Y:S02]  /*2630*/  CS2R R36, SRZ ;  /* 0x0000000000247805 */ /* 0x000fe4000001ff00 */
[----:B------:R-:W-:Y:S01]  /*2640*/  IADD3 R100, P4, R29, UR8, RZ ;  /* 0x000000081d647c10 */ /* 0x000fe2000ff9e0ff */
[-C--:B------:R-:W-:Y:S01]  /*2650*/  IMAD R86, R86, R140.reuse, RZ ;  /* 0x0000008c56567224 */ /* 0x080fe200078e02ff */
[----:B------:R-:W-:Y:S01]  /*2660*/  SHF.R.S32.HI R110, RZ, 0x1f, R31 ;  /* 0x0000001fff6e7819 */ /* 0x000fe2000001141f */
[-C--:B------:R-:W-:Y:S01]  /*2670*/  IMAD R85, R85, R140.reuse, RZ ;  /* 0x0000008c55557224 */ /* 0x080fe200078e02ff */
[----:B------:R-:W-:Y:S01]  /*2680*/  IADD3 R101, P3, R31, UR8, RZ ;  /* 0x000000081f657c10 */ /* 0x000fe2000ff7e0ff */
[-C--:B------:R-:W-:Y:S01]  /*2690*/  IMAD R84, R84, R140.reuse, RZ ;  /* 0x0000008c54547224 */ /* 0x080fe200078e02ff */
[----:B------:R-:W-:Y:S01]  /*26a0*/  SHF.R.S32.HI R112, RZ, 0x1f, R33 ;  /* 0x0000001fff707819 */ /* 0x000fe20000011421 */
[-C--:B------:R-:W-:Y:S01]  /*26b0*/  IMAD R83, R83, R140.reuse, RZ ;  /* 0x0000008c53537224 */ /* 0x080fe200078e02ff */
[----:B------:R-:W-:Y:S01]  /*26c0*/  IADD3 R102, P2, R33, UR8, RZ ;  /* 0x0000000821667c10 */ /* 0x000fe2000ff5e0ff */
[----:B------:R-:W-:Y:S01]  /*26d0*/  IMAD R82, R82, R140, RZ ;  /* 0x0000008c52527224 */ /* 0x000fe200078e02ff */
[----:B------:R-:W-:Y:S01]  /*26e0*/  @!P6 LOP3.LUT R28, RZ, R34, RZ, 0x33, !PT ;  /* 0x00000022ff1ce212 */ /* 0x000fe200078e33ff */
[----:B------:R-:W-:Y:S01]  /*26f0*/  IMAD R34, R109, UR4, RZ ;  /* 0x000000046d227c24 */ /* 0x000fe2000f8e02ff */
[----:B------:R-:W-:Y:S01]  /*2700*/  IADD3.X R114, R114, UR9, RZ, P1, !PT ;  /* 0x0000000972727c10 */ /* 0x000fe20008ffe4ff */
[----:B------:R-:W-:Y:S01]  /*2710*/  USHF.R.U32.HI UR4, URZ, 0x4, UR10 ;  /* 0x000000043f047899 */ /* 0x000fe2000801160a */
[----:B------:R-:W-:Y:S01]  /*2720*/  IADD3.X R106, R106, UR9, RZ, P5, !PT ;  /* 0x000000096a6a7c10 */ /* 0x000fe2000affe4ff */
[----:B------:R-:W-:Y:S01]  /*2730*/  IMAD R28, R28, UR5, RZ ;  /* 0x000000051c1c7c24 */ /* 0x000fe2000f8e02ff */
[----:B------:R-:W-:Y:S01]  /*2740*/  IADD3.X R108, R108, UR9, RZ, P4, !PT ;  /* 0x000000096c6c7c10 */ /* 0x000fe2000a7fe4ff */
[----:B------:R-:W-:Y:S01]  /*2750*/  UIADD3 UR5, UR10, 0x1000, URZ ;  /* 0x000010000a057890 */ /* 0x000fe2000fffe03f */
[----:B------:R-:W-:Y:S01]  /*2760*/  IADD3.X R110, R110, UR9, RZ, P3, !PT ;  /* 0x000000096e6e7c10 */ /* 0x000fe20009ffe4ff */
[----:B------:R-:W-:Y:S01]  /*2770*/  USGXT.U32 UR4, UR4, 0xe ;  /* 0x0000000e0404789a */ /* 0x000fe20008000000 */
[----:B------:R-:W-:Y:S01]  /*2780*/  IADD3.X R112, R112, UR9, RZ, P2, !PT ;  /* 0x0000000970707c10 */ /* 0x000fe200097fe4ff */
[----:B------:R-:W-:Y:S01]  /*2790*/  USHF.R.U32.HI UR5, URZ, 0x4, UR5 ;  /* 0x000000043f057899 */ /* 0x000fe20008011605 */
[----:B------:R-:W-:Y:S01]  /*27a0*/  SHF.R.S32.HI R128, RZ, 0x1f, R51 ;  /* 0x0000001fff807819 */ /* 0x000fe20000011433 */
[----:B------:R-:W-:Y:S01]  /*27b0*/  IMAD R81, R81, R140, RZ ;  /* 0x0000008c51517224 */ /* 0x000fe200078e02ff */
[----:B------:R-:W-:-:S02]  /*27c0*/  IADD3 R115, P1, R51, UR8, RZ ;  /* 0x0000000833737c10 */ /* 0x000fc4000ff3e0ff */
[----:B------:R-:W-:Y:S02]  /*27d0*/  CS2R R50, SRZ ;  /* 0x0000000000327805 */ /* 0x000fe4000001ff00 */
[----:B------:R-:W-:Y:S01]  /*27e0*/  SHF.R.S32.HI R116, RZ, 0x1f, R39 ;  /* 0x0000001fff747819 */ /* 0x000fe20000011427 */
[-C--:B------:R-:W-:Y:S01]  /*27f0*/  IMAD R80, R80, R140.reuse, RZ ;  /* 0x0000008c50507224 */ /* 0x080fe200078e02ff */
[----:B------:R-:W-:Y:S02]  /*2800*/  IADD3 R104, P0, R39, UR8, RZ ;  /* 0x0000000827687c10 */ /* 0x000fe4000ff1e0ff */
[----:B------:R-:W-:Y:S02]  /*2810*/  CS2R R38, SRZ ;  /* 0x0000000000267805 */ /* 0x000fe4000001ff00 */
        /* <DEDUP_REMOVED lines=20> */
[----:B------:R-:W-:Y:S01]  /*2960*/  IADD3.X R128, R128, UR9, RZ, P1, !PT ;  /* 0x0000000980807c10 */ /* 0x000fe20008ffe4ff */
[-C--:B------:R-:W-:Y:S01]  /*2970*/  IMAD R74, R74, R140.reuse, RZ ;  /* 0x0000008c4a4a7224 */ /* 0x080fe200078e02ff */
[----:B------:R-:W-:Y:S01]  /*2980*/  IADD3.X R116, R116, UR9, RZ, P0, !PT ;  /* 0x0000000974747c10 */ /* 0x000fe200087fe4ff */
[-C--:B------:R-:W-:Y:S01]  /*2990*/  IMAD R73, R73, R140.reuse, RZ ;  /* 0x0000008c49497224 */ /* 0x080fe200078e02ff */
[----:B------:R-:W-:Y:S01]  /*29a0*/  IADD3.X R118, R118, UR9, RZ, P6, !PT ;  /* 0x0000000976767c10 */ /* 0x000fe2000b7fe4ff */
[-C--:B------:R-:W-:Y:S01]  /*29b0*/  IMAD R72, R72, R140.reuse, RZ ;  /* 0x0000008c48487224 */ /* 0x080fe200078e02ff */
[----:B------:R-:W-:Y:S01]  /*29c0*/  IADD3.X R120, R120, UR9, RZ, P5, !PT ;  /* 0x0000000978787c10 */ /* 0x000fe2000affe4ff */
[-C--:B------:R-:W-:Y:S01]  /*29d0*/  IMAD R71, R71, R140.reuse, RZ ;  /* 0x0000008c47477224 */ /* 0x080fe200078e02ff */
[----:B------:R-:W-:Y:S01]  /*29e0*/  IADD3.X R122, R122, UR9, RZ, P4, !PT ;  /* 0x000000097a7a7c10 */ /* 0x000fe2000a7fe4ff */
[----:B------:R-:W-:Y:S01]  /*29f0*/  IMAD R70, R70, R140, RZ ;  /* 0x0000008c46467224 */ /* 0x000fe200078e02ff */
[----:B------:R-:W-:-:S02]  /*2a00*/  IADD3.X R124, R124, UR9, RZ, P3, !PT ;  /* 0x000000097c7c7c10 */ /* 0x000fc40009ffe4ff */
[----:B------:R-:W-:Y:S02]  /*2a10*/  IADD3.X R126, R126, UR9, RZ, P2, !PT ;  /* 0x000000097e7e7c10 */ /* 0x000fe400097fe4ff */
[----:B------:R-:W-:Y:S02]  /*2a20*/  SHF.R.S32.HI R154, RZ, 0x1f, R32 ;  /* 0x0000001fff9a7819 */ /* 0x000fe40000011420 */
[----:B------:R-:W-:Y:S02]  /*2a30*/  IADD3 R129, P1, R32, UR8, RZ ;  /* 0x0000000820817c10 */ /* 0x000fe4000ff3e0ff */
[----:B------:R-:W-:Y:S02]  /*2a40*/  CS2R R32, SRZ ;  /* 0x0000000000207805 */ /* 0x000fe4000001ff00 */
[----:B------:R-:W-:Y:S02]  /*2a50*/  SHF.R.S32.HI R130, RZ, 0x1f, R53 ;  /* 0x0000001fff827819 */ /* 0x000fe40000011435 */
[----:B------:R-:W-:-:S02]  /*2a60*/  IADD3 R117, P0, R53, UR8, RZ ;  /* 0x0000000835757c10 */ /* 0x000fc4000ff1e0ff */
[----:B------:R-:W-:Y:S02]  /*2a70*/  CS2R R52, SRZ ;  /* 0x0000000000347805 */ /* 0x000fe4000001ff00 */
[----:B------:R-:W-:Y:S02]  /*2a80*/  SHF.R.S32.HI R132, RZ, 0x1f, R55 ;  /* 0x0000001fff847819 */ /* 0x000fe40000011437 */
[----:B------:R-:W-:Y:S02]  /*2a90*/  IADD3 R119, P6, R55, UR8, RZ ;  /* 0x0000000837777c10 */ /* 0x000fe4000ffde0ff */
[----:B------:R-:W-:Y:S02]  /*2aa0*/  CS2R R54, SRZ ;  /* 0x0000000000367805 */ /* 0x000fe4000001ff00 */
[----:B------:R-:W-:Y:S02]  /*2ab0*/  SHF.R.S32.HI R134, RZ, 0x1f, R69 ;  /* 0x0000001fff867819 */ /* 0x000fe40000011445 */
[----:B------:R-:W-:Y:S01]  /*2ac0*/  IADD3 R121, P5, R69, UR8, RZ ;  /* 0x0000000845797c10 */ /* 0x000fe2000ffbe0ff */
[----:B------:R-:W-:Y:S01]  /*2ad0*/  IMAD.SHL.U32 R69, R140, 0x40, RZ ;  /* 0x000000408c457824 */ /* 0x000fe200078e00ff */
[----:B------:R-:W-:-:S02]  /*2ae0*/  SHF.R.S32.HI R136, RZ, 0x1f, R25 ;  /* 0x0000001fff887819 */ /* 0x000fc40000011419 */
[----:B------:R-:W-:Y:S02]  /*2af0*/  IADD3 R123, P4, R25, UR8, RZ ;  /* 0x00000008197b7c10 */ /* 0x000fe4000ff9e0ff */
[----:B------:R-:W-:Y:S02]  /*2b00*/  SHF.R.S32.HI R138, RZ, 0x1f, R26 ;  /* 0x0000001fff8a7819 */ /* 0x000fe4000001141a */
[----:B------:R-:W-:Y:S02]  /*2b10*/  IADD3 R125, P3, R26, UR8, RZ ;  /* 0x000000081a7d7c10 */ /* 0x000fe4000ff7e0ff */
[----:B------:R-:W-:Y:S02]  /*2b20*/  CS2R R26, SRZ ;  /* 0x00000000001a7805 */ /* 0x000fe4000001ff00 */
[----:B------:R-:W-:Y:S02]  /*2b30*/  SHF.R.S32.HI R152, RZ, 0x1f, R30 ;  /* 0x0000001fff987819 */ /* 0x000fe4000001141e */
[----:B------:R-:W-:-:S02]  /*2b40*/  IADD3 R127, P2, R30, UR8, RZ ;  /* 0x000000081e7f7c10 */ /* 0x000fc4000ff5e0ff */
[----:B------:R-:W-:Y:S02]  /*2b50*/  CS2R R30, SRZ ;  /* 0x00000000001e7805 */ /* 0x000fe4000001ff00 */
[----:B------:R-:W-:Y:S02]  /*2b60*/  SHF.R.S32.HI R168, RZ, 0x1f, R155 ;  /* 0x0000001fffa87819 */ /* 0x000fe4000001149b */
[----:B------:R-:W-:Y:S02]  /*2b70*/  IADD3.X R154, R154, UR9, RZ, P1, !PT ;  /* 0x000000099a9a7c10 */ /* 0x000fe40008ffe4ff */
[----:B------:R-:W-:Y:S02]  /*2b80*/  IADD3.X R130, R130, UR9, RZ, P0, !PT ;  /* 0x0000000982827c10 */ /* 0x000fe400087fe4ff */
[----:B------:R-:W-:Y:S02]  /*2b90*/  SHF.R.S32.HI R158, RZ, 0x1f, R133 ;  /* 0x0000001fff9e7819 */ /* 0x000fe40000011485 */
[----:B------:R-:W-:-:S02]  /*2ba0*/  IADD3.X R132, R132, UR9, RZ, P6, !PT ;  /* 0x0000000984847c10 */ /* 0x000fc4000b7fe4ff */
[----:B------:R-:W-:Y:S02]  /*2bb0*/  SHF.R.S32.HI R160, RZ, 0x1f, R135 ;  /* 0x0000001fffa07819 */ /* 0x000fe40000011487 */
[----:B------:R-:W-:Y:S02]  /*2bc0*/  IADD3.X R134, R134, UR9, RZ, P5, !PT ;  /* 0x0000000986867c10 */ /* 0x000fe4000affe4ff */
[----:B------:R-:W-:Y:S02]  /*2bd0*/  SHF.R.S32.HI R162, RZ, 0x1f, R137 ;  /* 0x0000001fffa27819 */ /* 0x000fe40000011489 */
[----:B------:R-:W-:Y:S02]  /*2be0*/  IADD3.X R136, R136, UR9, RZ, P4, !PT ;  /* 0x0000000988887c10 */ /* 0x000fe4000a7fe4ff */
[----:B------:R-:W-:Y:S02]  /*2bf0*/  SHF.R.S32.HI R164, RZ, 0x1f, R139 ;  /* 0x0000001fffa47819 */ /* 0x000fe4000001148b */
[----:B------:R-:W-:-:S02]  /*2c00*/  IADD3.X R138, R138, UR9, RZ, P3, !PT ;  /* 0x000000098a8a7c10 */ /* 0x000fc40009ffe4ff */
[----:B------:R-:W-:Y:S02]  /*2c10*/  SHF.R.S32.HI R166, RZ, 0x1f, R153 ;  /* 0x0000001fffa67819 */ /* 0x000fe40000011499 */
[----:B------:R-:W-:Y:S02]  /*2c20*/  IADD3.X R152, R152, UR9, RZ, P2, !PT ;  /* 0x0000000998987c10 */ /* 0x000fe400097fe4ff */
[----:B------:R-:W-:Y:S02]  /*2c30*/  IADD3 R155, P1, R155, UR8, RZ ;  /* 0x000000089b9b7c10 */ /* 0x000fe4000ff3e0ff */
[----:B------:R-:W-:Y:S02]  /*2c40*/  SHF.R.S32.HI R156, RZ, 0x1f, R34 ;  /* 0x0000001fff9c7819 */ /* 0x000fe40000011422 */
[----:B------:R-:W-:Y:S02]  /*2c50*/  IADD3 R131, P0, R34, UR8, RZ ;  /* 0x0000000822837c10 */ /* 0x000fe4000ff1e0ff */
[----:B------:R-:W-:-:S02]  /*2c60*/  CS2R R34, SRZ ;  /* 0x0000000000227805 */ /* 0x000fc4000001ff00 */
[----:B------:R-:W-:Y:S02]  /*2c70*/  IADD3 R133, P6, R133, UR8, RZ ;  /* 0x0000000885857c10 */ /* 0x000fe4000ffde0ff */
[----:B------:R-:W-:Y:S02]  /*2c80*/  IADD3 R135, P5, R135, UR8, RZ ;  /* 0x0000000887877c10 */ /* 0x000fe4000ffbe0ff */
[----:B------:R-:W-:Y:S02]  /*2c90*/  IADD3 R137, P4, R137, UR8, RZ ;  /* 0x0000000889897c10 */ /* 0x000fe4000ff9e0ff */
[----:B------:R-:W-:Y:S02]  /*2ca0*/  IADD3 R139, P3, R139, UR8, RZ ;  /* 0x000000088b8b7c10 */ /* 0x000fe4000ff7e0ff */
[----:B------:R-:W-:Y:S02]  /*2cb0*/  IADD3 R153, P2, R153, UR8, RZ ;  /* 0x0000000899997c10 */ /* 0x000fe4000ff5e0ff */
        /* <DEDUP_REMOVED lines=9> */
[----:B------:R-:W-:Y:S02]  /*2d50*/  SHF.R.S32.HI R174, RZ, 0x1f, R165 ;  /* 0x0000001fffae7819 */ /* 0x000fe400000114a5 */
[----:B------:R-:W-:Y:S02]  /*2d60*/  IADD3.X R164, R164, UR9, RZ, P3, !PT ;  /* 0x00000009a4a47c10 */ /* 0x000fe40009ffe4ff */
[----:B------:R-:W-:Y:S02]  /*2d70*/  IADD3.X R166, R166, UR9, RZ, P2, !PT ;  /* 0x00000009a6a67c10 */ /* 0x000fe400097fe4ff */
[----:B------:R-:W-:Y:S01]  /*2d80*/  IADD3 R170, P1, R28, UR6, RZ ;  /* 0x000000061caa7c10 */ /* 0x000fe2000ff3e0ff */
[----:B------:R-:W-:Y:S01]  /*2d90*/  ULDC UR6, c[0x0][0x23c] ;  /* 0x00008f0000067ab9 */ /* 0x000fe20000000800 */
[----:B------:R-:W-:Y:S01]  /*2da0*/  IADD3 R157, P0, R157, UR8, RZ ;  /* 0x000000089d9d7c10 */ /* 0x000fe2000ff1e0ff */
[----:B------:R-:W-:Y:S01]  /*2db0*/  USHF.L.U32 UR18, UR6, 0x6, URZ ;  /* 0x0000000606127899 */ /* 0x000fe2000800063f */
[----:B------:R-:W-:Y:S01]  /*2dc0*/  IADD3 R159, P6, R159, UR8, RZ ;  /* 0x000000089f9f7c10 */ /* 0x000fe2000ffde0ff */
[----:B------:R-:W-:Y:S01]  /*2dd0*/  IMAD R178, R178, UR6, RZ ;  /* 0x00000006b2b27c24 */ /* 0x000fe2000f8e02ff */
[----:B------:R-:W-:Y:S01]  /*2de0*/  IADD3 R161, P5, R161, UR8, RZ ;  /* 0x00000008a1a17c10 */ /* 0x000fe2000ffbe0ff */
[----:B------:R-:W-:Y:S01]  /*2df0*/  USGXT.U32 UR6, UR5, 0xe ;  /* 0x0000000e0506789a */ /* 0x000fe20008000000 */
[----:B------:R-:W-:-:S02]  /*2e00*/  IADD3 R163, P4, R163, UR8, RZ ;  /* 0x00000008a3a37c10 */ /* 0x000fc4000ff9e0ff */
[----:B------:R-:W-:Y:S01]  /*2e10*/  IADD3 R165, P3, R165, UR8, RZ ;  /* 0x00000008a5a57c10 */ /* 0x000fe2000ff7e0ff */
[----:B------:R-:W-:Y:S01]  /*2e20*/  UMOV UR5, URZ ;  /* 0x0000003f00057c82 */ /* 0x000fe20008000000 */
[----:B------:R-:W-:Y:S02]  /*2e30*/  SHF.R.S32.HI R175, RZ, 0x1f, R24 ;  /* 0x0000001fffaf7819 */ /* 0x000fe40000011418 */
[----:B------:R-:W-:Y:S02]  /*2e40*/  IADD3 R167, P2, R24, UR8, RZ ;  /* 0x0000000818a77c10 */ /* 0x000fe4000ff5e0ff */
[----:B------:R-:W-:Y:S02]  /*2e50*/  CS2R R24, SRZ ;  /* 0x0000000000187805 */ /* 0x000fe4000001ff00 */
[----:B------:R-:W-:Y:S02]  /*2e60*/  LEA.HI.X.SX32 R176, R28, UR7, 0x1, P1 ;  /* 0x000000071cb07c11 */ /* 0x000fe400088f0eff */
[----:B------:R-:W-:-:S02]  /*2e70*/  CS2R R28, SRZ ;  /* 0x00000000001c7805 */ /* 0x000fc4000001ff00 */
[----:B------:R-:W-:Y:S01]  /*2e80*/  IADD3.X R169, R169, UR9, RZ, P0, !PT ;  /* 0x00000009a9a97c10 */ /* 0x000fe200087fe4ff */
[----:B------:R-:W-:Y:S01]  /*2e90*/  UMOV UR8, 0xfffffffe ;  /* 0xfffffffe00087882 */ /* 0x000fe20000000000 */
[----:B------:R-:W-:Y:S01]  /*2ea0*/  IADD3.X R171, R171, UR9, RZ, P6, !PT ;  /* 0x00000009abab7c10 */ /* 0x000fe2000b7fe4ff */
[----:B------:R-:W-:Y:S01]  /*2eb0*/  UMOV UR7, URZ ;  /* 0x0000003f00077c82 */ /* 0x000fe20008000000 */
[----:B------:R-:W-:Y:S02]  /*2ec0*/  IADD3.X R172, R172, UR9, RZ, P5, !PT ;  /* 0x00000009acac7c10 */ /* 0x000fe4000affe4ff */
[----:B------:R-:W-:Y:S02]  /*2ed0*/  IADD3.X R173, R173, UR9, RZ, P4, !PT ;  /* 0x00000009adad7c10 */ /* 0x000fe4000a7fe4ff */
[----:B------:R-:W-:Y:S02]  /*2ee0*/  IADD3.X R174, R174, UR9, RZ, P3, !PT ;  /* 0x00000009aeae7c10 */ /* 0x000fe40009ffe4ff */
[----:B------:R-:W-:Y:S01]  /*2ef0*/  IADD3.X R175, R175, UR9, RZ, P2, !PT ;  /* 0x00000009afaf7c10 */ /* 0x000fe200097fe4ff */
[----:B------:R-:W-:-:S02]  /*2f00*/  UMOV UR9, 0x7fffffdf ;  /* 0x7fffffdf00097882 */ /* 0x000fc40000000000 */
[----:B------:R-:W-:Y:S02]  /*2f10*/  UIADD3.64 UR12, UR4, -UR8, URZ ;  /* 0x80000008040c7297 */ /* 0x000fe4000fffe03f */
[----:B------:R-:W-:-:S12]  /*2f20*/  UIADD3.64 UR14, UR6, -UR8, URZ ;  /* 0x80000008060e7297 */ /* 0x000fd8000fffe03f */
.L_x_2:
[----:B------:R-:W0:Y:S01]  /*2f30*/  S2R R189, SR_TID.X ;  /* 0x0000000000bd7919 */ /* 0x000e220000002100 */
[CC--:B------:R-:W-:Y:S02]  /*2f40*/  IADD3 R146, P2, R98.reuse, R170.reuse, RZ ;  /* 0x000000aa62927210 */ /* 0x0c0fe40007f5e0ff */
[C---:B------:R-:W-:Y:S02]  /*2f50*/  IADD3 R144, P1, R99.reuse, R170, RZ ;  /* 0x000000aa63907210 */ /* 0x040fe40007f3e0ff */
[-C--:B------:R-:W-:Y:S02]  /*2f60*/  LEA.HI.X.SX32 R147, R98, R176.reuse, 0x1, P2 ;  /* 0x000000b062937211 */ /* 0x080fe400010f0eff */
[----:B------:R-:W-:Y:S02]  /*2f70*/  PRMT R184, RZ, 0x7610, R184 ;  /* 0x00007610ffb87816 */ /* 0x000fe400000000b8 */
[----:B------:R-:W-:Y:S02]  /*2f80*/  PRMT R229, RZ, 0x7610, R229 ;  /* 0x00007610ffe57816 */ /* 0x000fe400000000e5 */
[----:B------:R-:W-:-:S02]  /*2f90*/  LEA.HI.X.SX32 R145, R99, R176, 0x1, P1 ;  /* 0x000000b063917211 */ /* 0x000fc400008f0eff */
[----:B------:R-:W-:Y:S02]  /*2fa0*/  IADD3 R142, P2, R181, R170, RZ ;  /* 0x000000aab58e7210 */ /* 0x000fe40007f5e0ff */
[----:B------:R-:W-:Y:S02]  /*2fb0*/  PRMT R220, RZ, 0x7610, R220 ;  /* 0x00007610ffdc7816 */ /* 0x000fe400000000dc */
[C---:B0-----:R-:W-:Y:S02]  /*2fc0*/  LEA.HI R140, R189.reuse, 0xe, RZ, 0x1a ;  /* 0x0000000ebd8c7811 */ /* 0x041fe400078fd0ff */
[C---:B------:R-:W-:Y:S02]  /*2fd0*/  LEA.HI R141, R189.reuse, 0x1e, RZ, 0x1a ;  /* 0x0000001ebd8d7811 */ /* 0x040fe400078fd0ff */
[----:B------:R-:W-:Y:S02]  /*2fe0*/  ISETP.GE.AND P3, PT, R140, UR11, PT ;  /* 0x0000000b8c007c0c */ /* 0x000fe4000bf66270 */
[----:B------:R-:W-:-:S02]  /*2ff0*/  LEA.HI R140, R189, 0x2e, RZ, 0x1a ;  /* 0x0000002ebd8c7811 */ /* 0x000fc400078fd0ff */
[----:B------:R-:W-:Y:S02]  /*3000*/  ISETP.GE.AND P4, PT, R141, UR11, PT ;  /* 0x0000000b8d007c0c */ /* 0x000fe4000bf86270 */
[----:B------:R-:W-:Y:S02]  /*3010*/  ISETP.GE.AND P0, PT, R140, UR11, PT ;  /* 0x0000000b8c007c0c */ /* 0x000fe4000bf06270 */
[----:B------:R-:W-:Y:S02]  /*3020*/  LEA.HI R140, R189, 0x3e, RZ, 0x1a ;  /* 0x0000003ebd8c7811 */ /* 0x000fe400078fd0ff */
[----:B------:R-:W-:Y:S02]  /*3030*/  SHF.R.U32.HI R204, RZ, 0x6, R189 ;  /* 0x00000006ffcc7819 */ /* 0x000fe400000116bd */
[----:B------:R-:W-:Y:S01]  /*3040*/  ISETP.GE.AND P5, PT, R140, UR11, PT ;  /* 0x0000000b8c007c0c */ /* 0x000fe2000bfa6270 */
[----:B------:R0:W2:Y:S01]  /*3050*/  @!P3 LDG.E.U8 R184, desc[UR16][R146.64] ;  /* 0x0000001092b8b981 */ /* 0x0000a2000c1e1100 */
[----:B------:R-:W-:-:S02]  /*3060*/  IADD3 R140, P1, R179, R170, RZ ;  /* 0x000000aab38c7210 */ /* 0x000fc40007f3e0ff */
[----:B------:R-:W-:Y:S01]  /*3070*/  SGXT.U32 R204, R204, 0x1 ;  /* 0x00000001cccc781a */ /* 0x000fe20000000000 */
[----:B------:R1:W3:Y:S01]  /*3080*/  @!P4 LDG.E.U8 R229, desc[UR16][R144.64] ;  /* 0x0000001090e5c981 */ /* 0x0002e2000c1e1100 */
[-C--:B------:R-:W-:Y:S02]  /*3090*/  LEA.HI.X.SX32 R143, R181, R176.reuse, 0x1, P2 ;  /* 0x000000b0b58f7211 */ /* 0x080fe400010f0eff */
[----:B------:R-:W-:Y:S02]  /*30a0*/  LEA.HI.X.SX32 R141, R179, R176, 0x1, P1 ;  /* 0x000000b0b38d7211 */ /* 0x000fe400008f0eff */
[----:B------:R-:W-:Y:S01]  /*30b0*/  PRMT R208, RZ, 0x7610, R208 ;  /* 0x00007610ffd07816 */ /* 0x000fe200000000d0 */
[----:B------:R4:W5:Y:S01]  /*30c0*/  @!P0 LDG.E.U8 R220, desc[UR16][R142.64] ;  /* 0x000000108edc8981 */ /* 0x000962000c1e1100 */
[C---:B0-----:R-:W-:Y:S02]  /*30d0*/  LOP3.LUT R146, R204.reuse, 0x2, RZ, 0xfc, !PT ;  /* 0x00000002cc927812 */ /* 0x041fe400078efcff */
[----:B------:R-:W-:-:S02]  /*30e0*/  ISETP.GE.AND P1, PT, R204, UR11, PT ;  /* 0x0000000bcc007c0c */ /* 0x000fc4000bf26270 */
[----:B-1----:R-:W-:Y:S01]  /*30f0*/  LOP3.LUT R144, R204, 0x4, RZ, 0xfc, !PT ;  /* 0x00000004cc907812 */ /* 0x002fe200078efcff */
[----:B------:R0:W5:Y:S01]  /*3100*/  @!P5 LDG.E.U8 R208, desc[UR16][R140.64] ;  /* 0x000000108cd0d981 */ /* 0x000162000c1e1100 */
[----:B------:R-:W-:Y:S02]  /*3110*/  ISETP.GE.AND P0, PT, R146, UR11, PT ;  /* 0x0000000b92007c0c */ /* 0x000fe4000bf06270 */
[----:B------:R-:W-:Y:S02]  /*3120*/  LOP3.LUT R145, R204, 0x6, RZ, 0xfc, !PT ;  /* 0x00000006cc917812 */ /* 0x000fe400078efcff */
[----:B------:R-:W-:Y:S02]  /*3130*/  ISETP.GE.AND P2, PT, R144, UR11, PT ;  /* 0x0000000b90007c0c */ /* 0x000fe4000bf46270 */
[----:B------:R-:W-:Y:S02]  /*3140*/  IADD3 R144, P4, R97, R170, RZ ;  /* 0x000000aa61907210 */ /* 0x000fe40007f9e0ff */
[----:B------:R-:W-:-:S02]  /*3150*/  LOP3.LUT R146, R204, 0x8, RZ, 0xfc, !PT ;  /* 0x00000008cc927812 */ /* 0x000fc400078efcff */
[----:B------:R-:W-:Y:S02]  /*3160*/  ISETP.GE.AND P3, PT, R145, UR11, PT ;  /* 0x0000000b91007c0c */ /* 0x000fe4000bf66270 */
[----:B----4-:R-:W-:Y:S02]  /*3170*/  IADD3 R142, P5, R70, R170, RZ ;  /* 0x000000aa468e7210 */ /* 0x010fe40007fbe0ff */
[----:B------:R-:W-:Y:S02]  /*3180*/  PRMT R224, RZ, 0x7610, R224 ;  /* 0x00007610ffe07816 */ /* 0x000fe400000000e0 */
[----:B------:R-:W-:Y:S02]  /*3190*/  LEA.HI.X.SX32 R145, R97, R176, 0x1, P4 ;  /* 0x000000b061917211 */ /* 0x000fe400020f0eff */
[----:B0-----:R-:W-:Y:S02]  /*31a0*/  LOP3.LUT R140, R204, 0xa, RZ, 0xfc, !PT ;  /* 0x0000000acc8c7812 */ /* 0x001fe400078efcff */
[----:B------:R-:W-:Y:S01]  /*31b0*/  ISETP.GE.AND P4, PT, R146, UR11, PT ;  /* 0x0000000b92007c0c */ /* 0x000fe2000bf86270 */
[----:B------:R0:W4:Y:S01]  /*31c0*/  @!P1 LDG.E.U8 R224, desc[UR16][R144.64] ;  /* 0x0000001090e09981 */ /* 0x000122000c1e1100 */
[----:B------:R-:W-:-:S02]  /*31d0*/  PRMT R191, RZ, 0x7610, R191 ;  /* 0x00007610ffbf7816 */ /* 0x000fc400000000bf */
[----:B------:R-:W-:Y:S02]  /*31e0*/  LEA.HI.X.SX32 R143, R70, R176, 0x1, P5 ;  /* 0x000000b0468f7211 */ /* 0x000fe400028f0eff */
[-C--:B------:R-:W-:Y:S02]  /*31f0*/  IADD3 R146, P6, R71, R170.reuse, RZ ;  /* 0x000000aa47927210 */ /* 0x080fe40007fde0ff */
[----:B------:R-:W-:Y:S01]  /*3200*/  ISETP.GE.AND P5, PT, R140, UR11, PT ;  /* 0x0000000b8c007c0c */ /* 0x000fe2000bfa6270 */
[----:B------:R1:W2:Y:S01]  /*3210*/  @!P0 LDG.E.U8 R191, desc[UR16][R142.64] ;  /* 0x000000108ebf8981 */ /* 0x0002a2000c1e1100 */
[----:B------:R-:W-:Y:S02]  /*3220*/  LOP3.LUT R141, R204, 0xc, RZ, 0xfc, !PT ;  /* 0x0000000ccc8d7812 */ /* 0x000fe400078efcff */
[----:B------:R-:W-:Y:S02]  /*3230*/  IADD3 R140, P1, R72, R170, RZ ;  /* 0x000000aa488c7210 */ /* 0x000fe40007f3e0ff */
[----:B------:R-:W-:-:S02]  /*3240*/  PRMT R205, RZ, 0x7610, R205 ;  /* 0x00007610ffcd7816 */ /* 0x000fc400000000cd */
[-C--:B------:R-:W-:Y:S02]  /*3250*/  LEA.HI.X.SX32 R147, R71, R176.reuse, 0x1, P6 ;  /* 0x000000b047937211 */ /* 0x080fe400030f0eff */
[----:B------:R-:W-:Y:S02]  /*3260*/  ISETP.GE.AND P0, PT, R141, UR11, PT ;  /* 0x0000000b8d007c0c */ /* 0x000fe4000bf06270 */
[----:B------:R-:W-:Y:S01]  /*3270*/  PRMT R206, RZ, 0x7610, R206 ;  /* 0x00007610ffce7816 */ /* 0x000fe200000000ce */
[----:B------:R1:W3:Y:S01]  /*3280*/  @!P2 LDG.E.U8 R205, desc[UR16][R146.64] ;  /* 0x0000001092cda981 */ /* 0x0002e2000c1e1100 */
[----:B------:R-:W-:Y:S02]  /*3290*/  LEA.HI.X.SX32 R141, R72, R176, 0x1, P1 ;  /* 0x000000b0488d7211 */ /* 0x000fe400008f0eff */
[-C--:B0-----:R-:W-:Y:S02]  /*32a0*/  IADD3 R144, P2, R73, R170.reuse, RZ ;  /* 0x000000aa49907210 */ /* 0x081fe40007f5e0ff */
[----:B-1----:R-:W-:Y:S01]  /*32b0*/  LOP3.LUT R143, R204, 0x12, RZ, 0xfc, !PT ;  /* 0x00000012cc8f7812 */ /* 0x002fe200078efcff */
[----:B------:R0:W5:Y:S01]  /*32c0*/  @!P3 LDG.E.U8 R206, desc[UR16][R140.64] ;  /* 0x000000108cceb981 */ /* 0x000162000c1e1100 */
[----:B------:R-:W-:-:S02]  /*32d0*/  IADD3 R142, P3, R74, R170, RZ ;  /* 0x000000aa4a8e7210 */ /* 0x000fc40007f7e0ff */
[----:B------:R-:W-:Y:S02]  /*32e0*/  PRMT R230, RZ, 0x7610, R230 ;  /* 0x00007610ffe67816 */ /* 0x000fe400000000e6 */
[-C--:B------:R-:W-:Y:S02]  /*32f0*/  LEA.HI.X.SX32 R145, R73, R176.reuse, 0x1, P2 ;  /* 0x000000b049917211 */ /* 0x080fe400010f0eff */
[----:B------:R-:W-:Y:S02]  /*3300*/  LOP3.LUT R148, R204, 0x10, RZ, 0xfc, !PT ;  /* 0x00000010cc947812 */ /* 0x000fe400078efcff */
[----:B------:R-:W-:Y:S01]  /*3310*/  ISETP.GE.AND P2, PT, R143, UR11, PT ;  /* 0x0000000b8f007c0c */ /* 0x000fe2000bf46270 */
[----:B------:R1:W5:Y:S01]  /*3320*/  @!P4 LDG.E.U8 R230, desc[UR16][R144.64] ;  /* 0x0000001090e6c981 */ /* 0x000362000c1e1100 */
[----:B------:R-:W-:Y:S02]  /*3330*/  PRMT R190, RZ, 0x7610, R190 ;  /* 0x00007610ffbe7816 */ /* 0x000fe400000000be */
[----:B------:R-:W-:-:S02]  /*3340*/  LEA.HI.X.SX32 R143, R74, R176, 0x1, P3 ;  /* 0x000000b04a8f7211 */ /* 0x000fc400018f0eff */
[----:B------:R-:W-:Y:S02]  /*3350*/  ISETP.GE.AND P1, PT, R148, UR11, PT ;  /* 0x0000000b94007c0c */ /* 0x000fe4000bf26270 */
[CC--:B------:R-:W-:Y:S01]  /*3360*/  IADD3 R146, P4, R75.reuse, R170.reuse, RZ ;  /* 0x000000aa4b927210 */ /* 0x0c0fe20007f9e0ff */
[----:B------:R1:W5:Y:S01]  /*3370*/  @!P5 LDG.E.U8 R190, desc[UR16][R142.64] ;  /* 0x000000108ebed981 */ /* 0x000362000c1e1100 */
[----:B0-----:R-:W-:Y:S02]  /*3380*/  LOP3.LUT R141, R204, 0x16, RZ, 0xfc, !PT ;  /* 0x00000016cc8d7812 */ /* 0x001fe400078efcff */
[----:B------:R-:W-:Y:S02]  /*3390*/  IADD3 R140, P5, R76, R170, RZ ;  /* 0x000000aa4c8c7210 */ /* 0x000fe40007fbe0ff */
[----:B------:R-:W-:Y:S02]  /*33a0*/  PRMT R185, RZ, 0x7610, R185 ;  /* 0x00007610ffb97816 */ /* 0x000fe400000000b9 */
[----:B------:R-:W-:-:S02]  /*33b0*/  LEA.HI.X.SX32 R147, R75, R176, 0x1, P4 ;  /* 0x000000b04b937211 */ /* 0x000fc400020f0eff */
[----:B------:R-:W-:Y:S02]  /*33c0*/  LOP3.LUT R148, R204, 0x14, RZ, 0xfc, !PT ;  /* 0x00000014cc947812 */ /* 0x000fe400078efcff */
[----:B------:R-:W-:Y:S01]  /*33d0*/  ISETP.GE.AND P4, PT, R141, UR11, PT ;  /* 0x0000000b8d007c0c */ /* 0x000fe2000bf86270 */
[----:B------:R0:W5:Y:S01]  /*33e0*/  @!P0 LDG.E.U8 R185, desc[UR16][R146.64] ;  /* 0x0000001092b98981 */ /* 0x000162000c1e1100 */
[----:B------:R-:W-:Y:S02]  /*33f0*/  PRMT R198, RZ, 0x7610, R198 ;  /* 0x00007610ffc67816 */ /* 0x000fe400000000c6 */
[----:B------:R-:W-:Y:S02]  /*3400*/  LEA.HI.X.SX32 R141, R76, R176, 0x1, P5 ;  /* 0x000000b04c8d7211 */ /* 0x000fe400028f0eff */
[----:B------:R-:W-:Y:S02]  /*3410*/  ISETP.GE.AND P3, PT, R148, UR11, PT ;  /* 0x0000000b94007c0c */ /* 0x000fe4000bf66270 */
[----:B-1----:R-:W-:Y:S01]  /*3420*/  IADD3 R144, P0, R77, R170, RZ ;  /* 0x000000aa4d907210 */ /* 0x002fe20007f1e0ff */
[----:B------:R1:W5:Y:S01]  /*3430*/  @!P1 LDG.E.U8 R198, desc[UR16][R140.64] ;  /* 0x000000108cc69981 */ /* 0x000362000c1e1100 */
[----:B------:R-:W-:-:S02]  /*3440*/  LOP3.LUT R143, R204, 0x1a, RZ, 0xfc, !PT ;  /* 0x0000001acc8f7812 */ /* 0x000fc400078efcff */
[----:B------:R-:W-:Y:S02]  /*3450*/  IADD3 R142, P1, R78, R170, RZ ;  /* 0x000000aa4e8e7210 */ /* 0x000fe40007f3e0ff */
[----:B------:R-:W-:Y:S02]  /*3460*/  PRMT R180, RZ, 0x7610, R180 ;  /* 0x00007610ffb47816 */ /* 0x000fe400000000b4 */
[----:B------:R-:W-:Y:S02]  /*3470*/  LEA.HI.X.SX32 R145, R77, R176, 0x1, P0 ;  /* 0x000000b04d917211 */ /* 0x000fe400000f0eff */
[----:B------:R-:W-:Y:S02]  /*3480*/  LOP3.LUT R148, R204, 0x18, RZ, 0xfc, !PT ;  /* 0x00000018cc947812 */ /* 0x000fe400078efcff */
[----:B------:R-:W-:Y:S01]  /*3490*/  ISETP.GE.AND P0, PT, R143, UR11, PT ;  /* 0x0000000b8f007c0c */ /* 0x000fe2000bf06270 */
[----:B------:R1:W5:Y:S01]  /*34a0*/  @!P2 LDG.E.U8 R180, desc[UR16][R144.64] ;  /* 0x0000001090b4a981 */ /* 0x000362000c1e1100 */
[----:B------:R-:W-:-:S02]  /*34b0*/  PRMT R234, RZ, 0x7610, R234 ;  /* 0x00007610ffea7816 */ /* 0x000fc400000000ea */
[----:B------:R-:W-:Y:S02]  /*34c0*/  LEA.HI.X.SX32 R143, R78, R176, 0x1, P1 ;  /* 0x000000b04e8f7211 */ /* 0x000fe400008f0eff */
[----:B------:R-:W-:Y:S02]  /*34d0*/  ISETP.GE.AND P5, PT, R148, UR11, PT ;  /* 0x0000000b94007c0c */ /* 0x000fe4000bfa6270 */
[-C--:B0-----:R-:W-:Y:S01]  /*34e0*/  IADD3 R146, P2, R79, R170.reuse, RZ ;  /* 0x000000aa4f927210 */ /* 0x081fe20007f5e0ff */
[----:B------:R0:W5:Y:S01]  /*34f0*/  @!P3 LDG.E.U8 R234, desc[UR16][R142.64] ;  /* 0x000000108eeab981 */ /* 0x000162000c1e1100 */
[C---:B------:R-:W-:Y:S02]  /*3500*/  LOP3.LUT R148, R204.reuse, 0x1c, RZ, 0xfc, !PT ;  /* 0x0000001ccc947812 */ /* 0x040fe400078efcff */
[----:B-1----:R-:W-:Y:S02]  /*3510*/  LOP3.LUT R141, R204, 0x20, RZ, 0xfc, !PT ;  /* 0x00000020cc8d7812 */ /* 0x002fe400078efcff */
[----:B------:R-:W-:-:S02]  /*3520*/  IADD3 R140, P3, R80, R170, RZ ;  /* 0x000000aa508c7210 */ /* 0x000fc40007f7e0ff */
[----:B------:R-:W-:Y:S02]  /*3530*/  PRMT R233, RZ, 0x7610, R233 ;  /* 0x00007610ffe97816 */ /* 0x000fe400000000e9 */
[-C--:B------:R-:W-:Y:S02]  /*3540*/  LEA.HI.X.SX32 R147, R79, R176.reuse, 0x1, P2 ;  /* 0x000000b04f937211 */ /* 0x080fe400010f0eff */
[----:B------:R-:W-:Y:S02]  /*3550*/  ISETP.GE.AND P1, PT, R148, UR11, PT ;  /* 0x0000000b94007c0c */ /* 0x000fe4000bf26270 */
[----:B------:R-:W-:Y:S01]  /*3560*/  ISETP.GE.AND P2, PT, R141, UR11, PT ;  /* 0x0000000b8d007c0c */ /* 0x000fe2000bf46270 */
[----:B------:R1:W5:Y:S01]  /*3570*/  @!P4 LDG.E.U8 R233, desc[UR16][R146.64] ;  /* 0x0000001092e9c981 */ /* 0x000362000c1e1100 */
[----:B------:R-:W-:Y:S02]  /*3580*/  PRMT R221, RZ, 0x7610, R221 ;  /* 0x00007610ffdd7816 */ /* 0x000fe400000000dd */
[----:B------:R-:W-:-:S02]  /*3590*/  LEA.HI.X.SX32 R141, R80, R176, 0x1, P3 ;  /* 0x000000b0508d7211 */ /* 0x000fc400018f0eff */
[CC--:B------:R-:W-:Y:S02]  /*35a0*/  IADD3 R144, P6, R81.reuse, R170.reuse, RZ ;  /* 0x000000aa51907210 */ /* 0x0c0fe40007fde0ff */
[C---:B------:R-:W-:Y:S01]  /*35b0*/  LOP3.LUT R148, R204.reuse, 0x22, RZ, 0xfc, !PT ;  /* 0x00000022cc947812 */ /* 0x040fe200078efcff */
[----:B------:R1:W5:Y:S01]  /*35c0*/  @!P5 LDG.E.U8 R221, desc[UR16][R140.64] ;  /* 0x000000108cddd981 */ /* 0x000362000c1e1100 */
[----:B0-----:R-:W-:Y:S02]  /*35d0*/  LOP3.LUT R143, R204, 0x24, RZ, 0xfc, !PT ;  /* 0x00000024cc8f7812 */ /* 0x001fe400078efcff */
[----:B------:R-:W-:Y:S02]  /*35e0*/  IADD3 R142, P4, R82, R170, RZ ;  /* 0x000000aa528e7210 */ /* 0x000fe40007f9e0ff */
[----:B------:R-:W-:Y:S02]  /*35f0*/  PRMT R232, RZ, 0x7610, R232 ;  /* 0x00007610ffe87816 */ /* 0x000fe400000000e8 */
[----:B------:R-:W-:-:S02]  /*3600*/  LEA.HI.X.SX32 R145, R81, R176, 0x1, P6 ;  /* 0x000000b051917211 */ /* 0x000fc400030f0eff */
[----:B------:R-:W-:Y:S02]  /*3610*/  ISETP.GE.AND P3, PT, R148, UR11, PT ;  /* 0x0000000b94007c0c */ /* 0x000fe4000bf66270 */
[----:B------:R-:W-:Y:S01]  /*3620*/  ISETP.GE.AND P5, PT, R143, UR11, PT ;  /* 0x0000000b8f007c0c */ /* 0x000fe2000bfa6270 */
[----:B------:R0:W5:Y:S01]  /*3630*/  @!P0 LDG.E.U8 R232, desc[UR16][R144.64] ;  /* 0x0000001090e88981 */ /* 0x000162000c1e1100 */
[----:B------:R-:W-:Y:S02]  /*3640*/  PRMT R231, RZ, 0x7610, R231 ;  /* 0x00007610ffe77816 */ /* 0x000fe400000000e7 */
[----:B------:R-:W-:Y:S02]  /*3650*/  LEA.HI.X.SX32 R143, R82, R176, 0x1, P4 ;  /* 0x000000b0528f7211 */ /* 0x000fe400020f0eff */
[-C--:B-1----:R-:W-:Y:S02]  /*3660*/  IADD3 R146, P6, R83, R170.reuse, RZ ;  /* 0x000000aa53927210 */ /* 0x082fe40007fde0ff */
[----:B------:R-:W-:Y:S01]  /*3670*/  LOP3.LUT R141, R204, 0x28, RZ, 0xfc, !PT ;  /* 0x00000028cc8d7812 */ /* 0x000fe200078efcff */
[----:B------:R1:W5:Y:S01]  /*3680*/  @!P1 LDG.E.U8 R231, desc[UR16][R142.64] ;  /* 0x000000108ee79981 */ /* 0x000362000c1e1100 */
[----:B------:R-:W-:-:S02]  /*3690*/  IADD3 R140, P0, R84, R170, RZ ;  /* 0x000000aa548c7210 */ /* 0x000fc40007f1e0ff */
[----:B------:R-:W-:Y:S02]  /*36a0*/  PRMT R228, RZ, 0x7610, R228 ;  /* 0x00007610ffe47816 */ /* 0x000fe400000000e4 */
[----:B------:R-:W-:Y:S02]  /*36b0*/  LOP3.LUT R148, R204, 0x26, RZ, 0xfc, !PT ;  /* 0x00000026cc947812 */ /* 0x000fe400078efcff */
[-C--:B------:R-:W-:Y:S02]  /*36c0*/  LEA.HI.X.SX32 R147, R83, R176.reuse, 0x1, P6 ;  /* 0x000000b053937211 */ /* 0x080fe400030f0eff */
[----:B------:R-:W-:Y:S02]  /*36d0*/  ISETP.GE.AND P1, PT, R141, UR11, PT ;  /* 0x0000000b8d007c0c */ /* 0x000fe4000bf26270 */
[----:B------:R-:W-:Y:S01]  /*36e0*/  PRMT R227, RZ, 0x7610, R227 ;  /* 0x00007610ffe37816 */ /* 0x000fe200000000e3 */
[----:B------:R-:W5:Y:S01]  /*36f0*/  @!P2 LDG.E.U8 R228, desc[UR16][R146.64] ;  /* 0x0000001092e4a981 */ /* 0x000f62000c1e1100 */
[----:B------:R-:W-:-:S02]  /*3700*/  LEA.HI.X.SX32 R141, R84, R176, 0x1, P0 ;  /* 0x000000b0548d7211 */ /* 0x000fc400000f0eff */
[----:B------:R-:W-:Y:S02]  /*3710*/  ISETP.GE.AND P4, PT, R148, UR11, PT ;  /* 0x0000000b94007c0c */ /* 0x000fe4000bf86270 */
[C---:B------:R-:W-:Y:S01]  /*3720*/  LOP3.LUT R148, R204.reuse, 0x2a, RZ, 0xfc, !PT ;  /* 0x0000002acc947812 */ /* 0x040fe200078efcff */
[----:B------:R1:W5:Y:S01]  /*3730*/  @!P3 LDG.E.U8 R227, desc[UR16][R140.64] ;  /* 0x000000108ce3b981 */ /* 0x000362000c1e1100 */
[-C--:B0-----:R-:W-:Y:S02]  /*3740*/  IADD3 R144, P2, R85, R170.reuse, RZ ;  /* 0x000000aa55907210 */ /* 0x081fe40007f5e0ff */
[----:B-1----:R-:W-:Y:S02]  /*3750*/  LOP3.LUT R143, R204, 0x2c, RZ, 0xfc, !PT ;  /* 0x0000002ccc8f7812 */ /* 0x002fe400078efcff */
[----:B------:R-:W-:Y:S02]  /*3760*/  IADD3 R142, P3, R86, R170, RZ ;  /* 0x000000aa568e7210 */ /* 0x000fe40007f7e0ff */
[----:B------:R-:W-:-:S02]  /*3770*/  PRMT R226, RZ, 0x7610, R226 ;  /* 0x00007610ffe27816 */ /* 0x000fc400000000e2 */
[----:B------:R-:W-:Y:S02]  /*3780*/  ISETP.GE.AND P0, PT, R148, UR11, PT ;  /* 0x0000000b94007c0c */ /* 0x000fe4000bf06270 */
        /* <DEDUP_REMOVED lines=9> */
[----:B------:R-:W-:Y:S02]  /*3820*/  LOP3.LUT R141, R204, 0x32, RZ, 0xfc, !PT ;  /* 0x00000032cc8d7812 */ /* 0x000fe400078efcff */
[----:B------:R-:W-:Y:S02]  /*3830*/  IADD3 R140, P4, R88, R170, RZ ;  /* 0x000000aa588c7210 */ /* 0x000fe40007f9e0ff */
[----:B------:R-:W-:Y:S02]  /*3840*/  PRMT R210, RZ, 0x7610, R210 ;  /* 0x00007610ffd27816 */ /* 0x000fe400000000d2 */
[----:B------:R-:W-:-:S02]  /*3850*/  LEA.HI.X.SX32 R149, R87, R176, 0x1, P5 ;  /* 0x000000b057957211 */ /* 0x000fc400028f0eff */
[----:B------:R-:W-:Y:S02]  /*3860*/  LOP3.LUT R146, R204, 0x34, RZ, 0xfc, !PT ;  /* 0x00000034cc927812 */ /* 0x000fe400078efcff */
[----:B------:R-:W-:Y:S01]  /*3870*/  ISETP.GE.AND P5, PT, R141, UR11, PT ;  /* 0x0000000b8d007c0c */ /* 0x000fe2000bfa6270 */
[----:B------:R-:W5:Y:S01]  /*3880*/  @!P1 LDG.E.U8 R210, desc[UR16][R148.64] ;  /* 0x0000001094d29981 */ /* 0x000f62000c1e1100 */
[----:B------:R-:W-:Y:S02]  /*3890*/  PRMT R223, RZ, 0x7610, R223 ;  /* 0x00007610ffdf7816 */ /* 0x000fe400000000df */
[----:B------:R-:W-:Y:S02]  /*38a0*/  LEA.HI.X.SX32 R141, R88, R176, 0x1, P4 ;  /* 0x000000b0588d7211 */ /* 0x000fe400020f0eff */
[----:B------:R-:W-:Y:S02]  /*38b0*/  ISETP.GE.AND P4, PT, R146, UR11, PT ;  /* 0x0000000b92007c0c */ /* 0x000fe4000bf86270 */
[-C--:B------:R-:W-:Y:S01]  /*38c0*/  IADD3 R146, P6, R89, R170.reuse, RZ ;  /* 0x000000aa59927210 */ /* 0x080fe20007fde0ff */
[----:B------:R1:W5:Y:S01]  /*38d0*/  @!P0 LDG.E.U8 R223, desc[UR16][R140.64] ;  /* 0x000000108cdf8981 */ /* 0x000362000c1e1100 */
[----:B0-----:R-:W-:-:S02]  /*38e0*/  IADD3 R144, P1, R90, R170, RZ ;  /* 0x000000aa5a907210 */ /* 0x001fc40007f3e0ff */
[----:B-1----:R-:W-:Y:S02]  /*38f0*/  LOP3.LUT R143, R204, 0x36, RZ, 0xfc, !PT ;  /* 0x00000036cc8f7812 */ /* 0x002fe400078efcff */
[----:B------:R-:W-:Y:S02]  /*3900*/  IADD3 R142, P0, R91, R170, RZ ;  /* 0x000000aa5b8e7210 */ /* 0x000fe40007f1e0ff */
[----:B------:R-:W-:Y:S02]  /*3910*/  PRMT R222, RZ, 0x7610, R222 ;  /* 0x00007610ffde7816 */ /* 0x000fe400000000de */
[-C--:B------:R-:W-:Y:S02]  /*3920*/  LEA.HI.X.SX32 R147, R89, R176.reuse, 0x1, P6 ;  /* 0x000000b059937211 */ /* 0x080fe400030f0eff */
[----:B------:R-:W-:Y:S02]  /*3930*/  LEA.HI.X.SX32 R145, R90, R176, 0x1, P1 ;  /* 0x000000b05a917211 */ /* 0x000fe400008f0eff */
[----:B------:R-:W-:Y:S01]  /*3940*/  ISETP.GE.AND P1, PT, R143, UR11, PT ;  /* 0x0000000b8f007c0c */ /* 0x000fe2000bf26270 */
[----:B------:R0:W5:Y:S01]  /*3950*/  @!P2 LDG.E.U8 R222, desc[UR16][R146.64] ;  /* 0x0000001092dea981 */ /* 0x000162000c1e1100 */
[----:B------:R-:W-:-:S02]  /*3960*/  PRMT R218, RZ, 0x7610, R218 ;  /* 0x00007610ffda7816 */ /* 0x000fc400000000da */
[----:B------:R-:W-:Y:S02]  /*3970*/  LEA.HI.X.SX32 R143, R91, R176, 0x1, P0 ;  /* 0x000000b05b8f7211 */ /* 0x000fe400000f0eff */
[----:B------:R-:W-:Y:S02]  /*3980*/  PRMT R219, RZ, 0x7610, R219 ;  /* 0x00007610ffdb7816 */ /* 0x000fe400000000db */
[C---:B------:R-:W-:Y:S01]  /*3990*/  LOP3.LUT R150, R204.reuse, 0x38, RZ, 0xfc, !PT ;  /* 0x00000038cc967812 */ /* 0x040fe200078efcff */
[----:B------:R1:W5:Y:S01]  /*39a0*/  @!P5 LDG.E.U8 R218, desc[UR16][R142.64] ;  /* 0x000000108edad981 */ /* 0x000362000c1e1100 */
[----:B------:R-:W-:Y:S02]  /*39b0*/  LOP3.LUT R141, R204, 0x3a, RZ, 0xfc, !PT ;  /* 0x0000003acc8d7812 */ /* 0x000fe400078efcff */
[----:B------:R-:W-:Y:S01]  /*39c0*/  IADD3 R140, P2, R92, R170, RZ ;  /* 0x000000aa5c8c7210 */ /* 0x000fe20007f5e0ff */
[----:B------:R1:W5:Y:S01]  /*39d0*/  @!P3 LDG.E.U8 R219, desc[UR16][R144.64] ;  /* 0x0000001090dbb981 */ /* 0x000362000c1e1100 */
[----:B------:R-:W-:-:S02]  /*39e0*/  LOP3.LUT R149, R204, 0x3c, RZ, 0xfc, !PT ;  /* 0x0000003ccc957812 */ /* 0x000fc400078efcff */
[----:B------:R-:W-:Y:S02]  /*39f0*/  IADD3 R148, P5, R93, R170, RZ ;  /* 0x000000aa5d947210 */ /* 0x000fe40007fbe0ff */
[----:B------:R-:W-:Y:S02]  /*3a00*/  ISETP.GE.AND P0, PT, R150, UR11, PT ;  /* 0x0000000b96007c0c */ /* 0x000fe4000bf06270 */
[----:B------:R-:W-:Y:S02]  /*3a10*/  ISETP.GE.AND P3, PT, R141, UR11, PT ;  /* 0x0000000b8d007c0c */ /* 0x000fe4000bf66270 */
[-C--:B------:R-:W-:Y:S02]  /*3a20*/  LEA.HI.X.SX32 R141, R92, R176.reuse, 0x1, P2 ;  /* 0x000000b05c8d7211 */ /* 0x080fe400010f0eff */
[----:B------:R-:W-:Y:S02]  /*3a30*/  ISETP.GE.AND P2, PT, R149, UR11, PT ;  /* 0x0000000b95007c0c */ /* 0x000fe4000bf46270 */
[----:B------:R-:W-:-:S02]  /*3a40*/  LEA.HI.X.SX32 R149, R93, R176, 0x1, P5 ;  /* 0x000000b05d957211 */ /* 0x000fc400028f0eff */
[C---:B0-----:R-:W-:Y:S02]  /*3a50*/  IADD3 R146, P5, R94.reuse, R170, RZ ;  /* 0x000000aa5e927210 */ /* 0x041fe40007fbe0ff */
[----:B------:R-:W-:Y:S02]  /*3a60*/  PRMT R216, RZ, 0x7610, R216 ;  /* 0x00007610ffd87816 */ /* 0x000fe400000000d8 */
[----:B------:R-:W-:Y:S02]  /*3a70*/  PRMT R215, RZ, 0x7610, R215 ;  /* 0x00007610ffd77816 */ /* 0x000fe400000000d7 */
[----:B------:R-:W-:Y:S02]  /*3a80*/  LEA.HI.X.SX32 R147, R94, R176, 0x1, P5 ;  /* 0x000000b05e937211 */ /* 0x000fe400028f0eff */
[----:B------:R-:W5:Y:S01]  /*3a90*/  @!P1 LDG.E.U8 R216, desc[UR16][R148.64] ;  /* 0x0000001094d89981 */ /* 0x000f62000c1e1100 */
[----:B-1----:R-:W-:-:S03]  /*3aa0*/  IADD3 R142, P1, R96, R170, RZ ;  /* 0x000000aa608e7210 */ /* 0x002fc60007f3e0ff */
[----:B------:R0:W5:Y:S01]  /*3ab0*/  @!P0 LDG.E.U8 R215, desc[UR16][R146.64] ;  /* 0x0000001092d78981 */ /* 0x000162000c1e1100 */
[C---:B------:R-:W-:Y:S02]  /*3ac0*/  IADD3 R144, P0, R95.reuse, R170, RZ ;  /* 0x000000aa5f907210 */ /* 0x040fe40007f1e0ff */
[----:B------:R-:W-:Y:S02]  /*3ad0*/  PRMT R217, RZ, 0x7610, R217 ;  /* 0x00007610ffd97816 */ /* 0x000fe400000000d9 */
[----:B------:R-:W-:Y:S02]  /*3ae0*/  PRMT R214, RZ, 0x7610, R214 ;  /* 0x00007610ffd67816 */ /* 0x000fe400000000d6 */
[----:B------:R-:W-:Y:S02]  /*3af0*/  PRMT R212, RZ, 0x7610, R212 ;  /* 0x00007610ffd47816 */ /* 0x000fe400000000d4 */
[-C--:B------:R-:W-:Y:S01]  /*3b00*/  LEA.HI.X.SX32 R145, R95, R176.reuse, 0x1, P0 ;  /* 0x000000b05f917211 */ /* 0x080fe200000f0eff */
[----:B------:R1:W5:Y:S01]  /*3b10*/  @!P4 LDG.E.U8 R217, desc[UR16][R140.64] ;  /* 0x000000108cd9c981 */ /* 0x000362000c1e1100 */
[----:B------:R-:W-:-:S03]  /*3b20*/  LEA.HI.X.SX32 R143, R96, R176, 0x1, P1 ;  /* 0x000000b0608f7211 */ /* 0x000fc600008f0eff */
[----:B------:R1:W5:Y:S04]  /*3b30*/  @!P3 LDG.E.U8 R214, desc[UR16][R144.64] ;  /* 0x0000001090d6b981 */ /* 0x000368000c1e1100 */
[----:B------:R1:W5:Y:S01]  /*3b40*/  @!P2 LDG.E.U8 R212, desc[UR16][R142.64] ;  /* 0x000000108ed4a981 */ /* 0x000362000c1e1100 */
[----:B------:R-:W-:Y:S02]  /*3b50*/  LOP3.LUT R197, R189, 0x3f, RZ, 0xc0, !PT ;  /* 0x0000003fbdc57812 */ /* 0x000fe400078ec0ff */
[----:B------:R-:W-:Y:S02]  /*3b60*/  SHF.R.S32.HI R199, RZ, 0x1f, R178 ;  /* 0x0000001fffc77819 */ /* 0x000fe400000114b2 */
[----:B------:R-:W-:Y:S02]  /*3b70*/  IADD3 R150, P1, R178, R165, RZ ;  /* 0x000000a5b2967210 */ /* 0x000fe40007f3e0ff */
[----:B------:R-:W-:-:S03]  /*3b80*/  ISETP.GE.AND P0, PT, R197, UR11, PT ;  /* 0x0000000bc5007c0c */ /* 0x000fc6000bf06270 */
[C---:B------:R-:W-:Y:S01]  /*3b90*/  IMAD.X R151, R199.reuse, 0x1, R174, P1 ;  /* 0x00000001c7977824 */ /* 0x040fe200008e06ae */
[C---:B0-----:R-:W-:Y:S02]  /*3ba0*/  IADD3 R146, P1, R178.reuse, R161, RZ ;  /* 0x000000a1b2927210 */ /* 0x041fe40007f3e0ff */
[C---:B-1----:R-:W-:Y:S02]  /*3bb0*/  IADD3 R140, P4, R178.reuse, R167, RZ ;  /* 0x000000a7b28c7210 */ /* 0x042fe40007f9e0ff */
[----:B------:R-:W-:Y:S01]  /*3bc0*/  PRMT R213, RZ, 0x7610, R213 ;  /* 0x00007610ffd57816 */ /* 0x000fe200000000d5 */
[C---:B------:R-:W-:Y:S01]  /*3bd0*/  IMAD.X R147, R199.reuse, 0x1, R172, P1 ;  /* 0x00000001c7937824 */ /* 0x040fe200008e06ac */
[----:B------:R-:W-:Y:S01]  /*3be0*/  IADD3 R144, P1, R178, R159, RZ ;  /* 0x0000009fb2907210 */ /* 0x000fe20007f3e0ff */
[----:B------:R-:W-:Y:S01]  /*3bf0*/  IMAD.X R141, R199, 0x1, R175, P4 ;  /* 0x00000001c78d7824 */ /* 0x000fe200020e06af */
[----:B------:R-:W-:Y:S01]  /*3c00*/  BAR.SYNC.DEFER_BLOCKING 0x0 ;  /* 0x0000000000007b1d */ /* 0x000fe20000010000 */
[----:B------:R-:W-:-:S02]  /*3c10*/  PRMT R203, RZ, 0x7610, R203 ;  /* 0x00007610ffcb7816 */ /* 0x000fc400000000cb */
[C---:B------:R-:W-:Y:S01]  /*3c20*/  IMAD.X R145, R199.reuse, 0x1, R171, P1 ;  /* 0x00000001c7917824 */ /* 0x040fe200008e06ab */
[----:B------:R-:W-:Y:S02]  /*3c30*/  PRMT R188, RZ, 0x7610, R188 ;  /* 0x00007610ffbc7816 */ /* 0x000fe400000000bc */
[C---:B------:R-:W-:Y:S02]  /*3c40*/  IADD3 R148, P2, R178.reuse, R163, RZ ;  /* 0x000000a3b2947210 */ /* 0x040fe40007f5e0ff */
[----:B------:R-:W-:Y:S02]  /*3c50*/  PRMT R211, RZ, 0x7610, R211 ;  /* 0x00007610ffd37816 */ /* 0x000fe400000000d3 */
[----:B------:R-:W-:Y:S01]  /*3c60*/  PRMT R196, RZ, 0x7610, R196 ;  /* 0x00007610ffc47816 */ /* 0x000fe200000000c4 */
[----:B------:R-:W-:Y:S01]  /*3c70*/  IMAD.X R149, R199, 0x1, R173, P2 ;  /* 0x00000001c7957824 */ /* 0x000fe200010e06ad */
[----:B------:R0:W5:Y:S04]  /*3c80*/  @!P0 LDG.E.U8 R213, desc[UR16][R140.64] ;  /* 0x000000108cd58981 */ /* 0x000168000c1e1100 */
[----:B------:R1:W5:Y:S01]  /*3c90*/  @!P0 LDG.E.U8 R203, desc[UR16][R150.64] ;  /* 0x0000001096cb8981 */ /* 0x000362000c1e1100 */
[----:B------:R-:W-:-:S03]  /*3ca0*/  IADD3 R142, P2, R178, R157, RZ ;  /* 0x0000009db28e7210 */ /* 0x000fc60007f5e0ff */
[----:B------:R4:W5:Y:S01]  /*3cb0*/  @!P0 LDG.E.U8 R188, desc[UR16][R146.64] ;  /* 0x0000001092bc8981 */ /* 0x000962000c1e1100 */
[----:B0-----:R-:W-:-:S03]  /*3cc0*/  IADD3 R140, P1, R178, R155, RZ ;  /* 0x0000009bb28c7210 */ /* 0x001fc60007f3e0ff */
[----:B------:R0:W5:Y:S02]  /*3cd0*/  @!P0 LDG.E.U8 R211, desc[UR16][R144.64] ;  /* 0x0000001090d38981 */ /* 0x000164000c1e1100 */
[C---:B------:R-:W-:Y:S01]  /*3ce0*/  IMAD.X R141, R199.reuse, 0x1, R168, P1 ;  /* 0x00000001c78d7824 */ /* 0x040fe200008e06a8 */
[C---:B-1----:R-:W-:Y:S01]  /*3cf0*/  IADD3 R150, P1, R178.reuse, R153, RZ ;  /* 0x00000099b2967210 */ /* 0x042fe20007f3e0ff */
[----:B------:R1:W5:Y:S04]  /*3d00*/  @!P0 LDG.E.U8 R196, desc[UR16][R148.64] ;  /* 0x0000001094c48981 */ /* 0x000368000c1e1100 */
[C---:B------:R-:W-:Y:S01]  /*3d10*/  IMAD.X R151, R199.reuse, 0x1, R166, P1 ;  /* 0x00000001c7977824 */ /* 0x040fe200008e06a6 */
[----:B----4-:R-:W-:Y:S01]  /*3d20*/  IADD3 R146, P1, R178, R137, RZ ;  /* 0x00000089b2927210 */ /* 0x010fe20007f3e0ff */
[----:B------:R-:W-:Y:S01]  /*3d30*/  IMAD.X R143, R199, 0x1, R169, P2 ;  /* 0x00000001c78f7824 */ /* 0x000fe200010e06a9 */
[----:B------:R-:W-:-:S02]  /*3d40*/  PRMT R195, RZ, 0x7610, R195 ;  /* 0x00007610ffc37816 */ /* 0x000fc400000000c3 */
[----:B------:R-:W-:Y:S01]  /*3d50*/  PRMT R202, RZ, 0x7610, R202 ;  /* 0x00007610ffca7816 */ /* 0x000fe200000000ca */
[C---:B------:R-:W-:Y:S01]  /*3d60*/  IMAD.X R147, R199.reuse, 0x1, R162, P1 ;  /* 0x00000001c7937824 */ /* 0x040fe200008e06a2 */
[C---:B0-----:R-:W-:Y:S02]  /*3d70*/  IADD3 R144, P1, R178.reuse, R135, RZ ;  /* 0x00000087b2907210 */ /* 0x041fe40007f3e0ff */
[----:B-1----:R-:W-:Y:S01]  /*3d80*/  IADD3 R148, P2, R178, R139, RZ ;  /* 0x0000008bb2947210 */ /* 0x002fe20007f5e0ff */
[----:B------:R0:W4:Y:S01]  /*3d90*/  @!P0 LDG.E.U8 R195, desc[UR16][R140.64] ;  /* 0x000000108cc38981 */ /* 0x000122000c1e1100 */
[----:B------:R-:W-:Y:S01]  /*3da0*/  PRMT R209, RZ, 0x7610, R209 ;  /* 0x00007610ffd17816 */ /* 0x000fe200000000d1 */
[C---:B------:R-:W-:Y:S01]  /*3db0*/  IMAD.X R145, R199.reuse, 0x1, R160, P1 ;  /* 0x00000001c7917824 */ /* 0x040fe200008e06a0 */
[----:B------:R-:W-:Y:S01]  /*3dc0*/  PRMT R187, RZ, 0x7610, R187 ;  /* 0x00007610ffbb7816 */ /* 0x000fe200000000bb */
[----:B------:R1:W4:Y:S01]  /*3dd0*/  @!P0 LDG.E.U8 R202, desc[UR16][R142.64] ;  /* 0x000000108eca8981 */ /* 0x000322000c1e1100 */
[----:B------:R-:W-:Y:S01]  /*3de0*/  IMAD.X R149, R199, 0x1, R164, P2 ;  /* 0x00000001c7957824 */ /* 0x000fe200010e06a4 */
[----:B------:R-:W-:-:S02]  /*3df0*/  PRMT R186, RZ, 0x7610, R186 ;  /* 0x00007610ffba7816 */ /* 0x000fc400000000ba */
[----:B------:R-:W-:Y:S01]  /*3e00*/  PRMT R201, RZ, 0x7610, R201 ;  /* 0x00007610ffc97816 */ /* 0x000fe200000000c9 */
[----:B------:R2:W4:Y:S01]  /*3e10*/  @!P0 LDG.E.U8 R187, desc[UR16][R150.64] ;  /* 0x0000001096bb8981 */ /* 0x000522000c1e1100 */
[----:B0-----:R-:W-:-:S03]  /*3e20*/  IADD3 R140, P1, R178, R131, RZ ;  /* 0x00000083b28c7210 */ /* 0x001fc60007f3e0ff */
[----:B------:R0:W4:Y:S01]  /*3e30*/  @!P0 LDG.E.U8 R209, desc[UR16][R148.64] ;  /* 0x0000001094d18981 */ /* 0x000122000c1e1100 */
[C---:B-1----:R-:W-:Y:S01]  /*3e40*/  IADD3 R142, P2, R178.reuse, R133, RZ ;  /* 0x00000085b28e7210 */ /* 0x042fe20007f5e0ff */
[C---:B------:R-:W-:Y:S01]  /*3e50*/  IMAD.X R141, R199.reuse, 0x1, R156, P1 ;  /* 0x00000001c78d7824 */ /* 0x040fe200008e069c */
[----:B------:R-:W-:Y:S01]  /*3e60*/  PRMT R207, RZ, 0x7610, R207 ;  /* 0x00007610ffcf7816 */ /* 0x000fe200000000cf */
[----:B------:R1:W4:Y:S02]  /*3e70*/  @!P0 LDG.E.U8 R201, desc[UR16][R146.64] ;  /* 0x0000001092c98981 */ /* 0x000324000c1e1100 */
[C---:B------:R-:W-:Y:S01]  /*3e80*/  IMAD.X R143, R199.reuse, 0x1, R158, P2 ;  /* 0x00000001c78f7824 */ /* 0x040fe200010e069e */
[C---:B--2---:R-:W-:Y:S02]  /*3e90*/  IADD3 R150, P2, R178.reuse, R129, RZ ;  /* 0x00000081b2967210 */ /* 0x044fe40007f5e0ff */
[----:B------:R-:W-:Y:S01]  /*3ea0*/  SHF.R.S32.HI R183, RZ, 0x1f, R178 ;  /* 0x0000001fffb77819 */ /* 0x000fe200000114b2 */
[----:B------:R-:W2:Y:S01]  /*3eb0*/  @!P0 LDG.E.U8 R207, desc[UR16][R140.64] ;  /* 0x000000108ccf8981 */ /* 0x000ea2000c1e1100 */
[----:B0-----:R-:W-:Y:S01]  /*3ec0*/  IADD3 R148, P1, R178, R127, RZ ;  /* 0x0000007fb2947210 */ /* 0x001fe20007f3e0ff */
[----:B------:R-:W-:-:S02]  /*3ed0*/  IMAD.X R151, R199, 0x1, R154, P2 ;  /* 0x00000001c7977824 */ /* 0x000fc400010e069a */
[----:B------:R0:W2:Y:S02]  /*3ee0*/  @!P0 LDG.E.U8 R186, desc[UR16][R142.64] ;  /* 0x000000108eba8981 */ /* 0x0000a4000c1e1100 */
[----:B------:R-:W-:Y:S01]  /*3ef0*/  IMAD.X R149, R199, 0x1, R152, P1 ;  /* 0x00000001c7957824 */ /* 0x000fe200008e0698 */
[C---:B-1----:R-:W-:Y:S02]  /*3f00*/  IADD3 R146, P2, R178.reuse, R105, RZ ;  /* 0x00000069b2927210 */ /* 0x042fe40007f5e0ff */
[----:B------:R-:W-:Y:S02]  /*3f10*/  PRMT R199, RZ, 0x7610, R199 ;  /* 0x00007610ffc77816 */ /* 0x000fe400000000c7 */
[----:B0-----:R-:W-:Y:S01]  /*3f20*/  IADD3 R142, P1, R178, R109, RZ ;  /* 0x0000006db28e7210 */ /* 0x001fe20007f3e0ff */
[----:B------:R-:W-:-:S04]  /*3f30*/  IMAD.X R147, R183, 0x1, R118, P2 ;  /* 0x00000001b7937824 */ /* 0x000fc800010e0676 */
[C---:B------:R-:W-:Y:S01]  /*3f40*/  IMAD.X R143, R183.reuse, 0x1, R122, P1 ;  /* 0x00000001b78f7824 */ /* 0x040fe200008e067a */
[C---:B------:R-:W-:Y:S01]  /*3f50*/  IADD3 R140, P1, R178.reuse, R113, RZ ;  /* 0x00000071b28c7210 */ /* 0x040fe20007f3e0ff */
[----:B------:R0:W2:Y:S01]  /*3f60*/  @!P0 LDG.E.U8 R199, desc[UR16][R146.64] ;  /* 0x0000001092c78981 */ /* 0x0000a2000c1e1100 */
[----:B------:R-:W-:Y:S02]  /*3f70*/  PRMT R193, RZ, 0x7610, R193 ;  /* 0x00007610ffc17816 */ /* 0x000fe400000000c1 */
[----:B------:R-:W-:Y:S01]  /*3f80*/  PRMT R194, RZ, 0x7610, R194 ;  /* 0x00007610ffc27816 */ /* 0x000fe200000000c2 */
[----:B------:R-:W-:Y:S01]  /*3f90*/  IMAD.X R141, R183, 0x1, R126, P1 ;  /* 0x00000001b78d7824 */ /* 0x000fe200008e067e */
[----:B------:R-:W-:Y:S02]  /*3fa0*/  PRMT R235, RZ, 0x7610, R235 ;  /* 0x00007610ffeb7816 */ /* 0x000fe400000000eb */
[----:B------:R1:W2:Y:S01]  /*3fb0*/  @!P0 LDG.E.U8 R193, desc[UR16][R148.64] ;  /* 0x0000001094c18981 */ /* 0x0002a2000c1e1100 */
[----:B0-----:R-:W-:-:S03]  /*3fc0*/  IADD3 R146, P1, R178, R115, RZ ;  /* 0x00000073b2927210 */ /* 0x001fc60007f3e0ff */
[----:B------:R0:W2:Y:S02]  /*3fd0*/  @!P0 LDG.E.U8 R194, desc[UR16][R144.64] ;  /* 0x0000001090c28981 */ /* 0x0000a4000c1e1100 */
[----:B------:R-:W-:Y:S01]  /*3fe0*/  IMAD.X R147, R183, 0x1, R128, P1 ;  /* 0x00000001b7937824 */ /* 0x000fe200008e0680 */
[----:B------:R-:W-:Y:S01]  /*3ff0*/  PRMT R192, RZ, 0x7610, R192 ;  /* 0x00007610ffc07816 */ /* 0x000fe200000000c0 */
[----:B------:R3:W2:Y:S01]  /*4000*/  @!P0 LDG.E.U8 R235, desc[UR16][R140.64] ;  /* 0x000000108ceb8981 */ /* 0x0006a2000c1e1100 */
[C---:B-1----:R-:W-:Y:S02]  /*4010*/  IADD3 R148, P1, R178.reuse, R119, RZ ;  /* 0x00000077b2947210 */ /* 0x042fe40007f3e0ff */
[----:B0-----:R-:W-:-:S03]  /*4020*/  IADD3 R144, P2, R178, R111, RZ ;  /* 0x0000006fb2907210 */ /* 0x001fc60007f5e0ff */
[C---:B------:R-:W-:Y:S02]  /*4030*/  IMAD.X R149, R183.reuse, 0x1, R132, P1 ;  /* 0x00000001b7957824 */ /* 0x040fe400008e0684 */
[C---:B------:R-:W-:Y:S01]  /*4040*/  IMAD.X R145, R183.reuse, 0x1, R124, P2 ;  /* 0x00000001b7917824 */ /* 0x040fe200010e067c */
[----:B---3--:R-:W-:Y:S02]  /*4050*/  IADD3 R140, P1, R178, R121, RZ ;  /* 0x00000079b28c7210 */ /* 0x008fe40007f3e0ff */
[----:B------:R-:W-:Y:S02]  /*4060*/  PRMT R237, RZ, 0x7610, R237 ;  /* 0x00007610ffed7816 */ /* 0x000fe400000000ed */
[----:B------:R0:W3:Y:S01]  /*4070*/  @!P0 LDG.E.U8 R192, desc[UR16][R144.64] ;  /* 0x0000001090c08981 */ /* 0x0000e2000c1e1100 */
[----:B------:R-:W-:Y:S01]  /*4080*/  IMAD.X R141, R183, 0x1, R134, P1 ;  /* 0x00000001b78d7824 */ /* 0x000fe200008e0686 */
[----:B------:R-:W-:Y:S02]  /*4090*/  PRMT R238, RZ, 0x7610, R238 ;  /* 0x00007610ffee7816 */ /* 0x000fe400000000ee */
[----:B------:R1:W3:Y:S01]  /*40a0*/  @!P0 LDG.E.U8 R237, desc[UR16][R146.64] ;  /* 0x0000001092ed8981 */ /* 0x0002e2000c1e1100 */
[----:B------:R-:W-:-:S02]  /*40b0*/  PRMT R200, RZ, 0x7610, R200 ;  /* 0x00007610ffc87816 */ /* 0x000fc400000000c8 */
[----:B------:R-:W-:Y:S01]  /*40c0*/  PRMT R239, RZ, 0x7610, R239 ;  /* 0x00007610ffef7816 */ /* 0x000fe200000000ef */
[----:B------:R1:W3:Y:S01]  /*40d0*/  @!P0 LDG.E.U8 R238, desc[UR16][R148.64] ;  /* 0x0000001094ee8981 */ /* 0x0002e2000c1e1100 */
[----:B0-----:R-:W-:-:S03]  /*40e0*/  IADD3 R144, P1, R178, R125, RZ ;  /* 0x0000007db2907210 */ /* 0x001fc60007f3e0ff */
[----:B------:R0:W3:Y:S02]  /*40f0*/  @!P0 LDG.E.U8 R200, desc[UR16][R150.64] ;  /* 0x0000001096c88981 */ /* 0x0000e4000c1e1100 */
[----:B------:R-:W-:Y:S01]  /*4100*/  IMAD.X R145, R183, 0x1, R138, P1 ;  /* 0x00000001b7917824 */ /* 0x000fe200008e068a */
[----:B-1----:R-:W-:Y:S01]  /*4110*/  IADD3 R146, P1, R178, R107, RZ ;  /* 0x0000006bb2927210 */ /* 0x002fe20007f3e0ff */
[----:B------:R1:W3:Y:S01]  /*4120*/  @!P0 LDG.E.U8 R239, desc[UR16][R140.64] ;  /* 0x000000108cef8981 */ /* 0x0002e2000c1e1100 */
[----:B------:R-:W-:-:S03]  /*4130*/  PRMT R182, RZ, 0x7610, R182 ;  /* 0x00007610ffb67816 */ /* 0x000fc600000000b6 */
[C---:B------:R-:W-:Y:S01]  /*4140*/  IMAD.X R147, R183.reuse, 0x1, R120, P1 ;  /* 0x00000001b7937824 */ /* 0x040fe200008e0678 */
[C---:B------:R-:W-:Y:S02]  /*4150*/  IADD3 R148, P1, R178.reuse, R104, RZ ;  /* 0x00000068b2947210 */ /* 0x040fe40007f3e0ff */
[C---:B0-----:R-:W-:Y:S01]  /*4160*/  IADD3 R150, P2, R178.reuse, R117, RZ ;  /* 0x00000075b2967210 */ /* 0x041fe20007f5e0ff */
[----:B------:R0:W3:Y:S01]  /*4170*/  @!P0 LDG.E.U8 R182, desc[UR16][R142.64] ;  /* 0x000000108eb68981 */ /* 0x0000e2000c1e1100 */
[----:B------:R-:W-:Y:S01]  /*4180*/  PRMT R236, RZ, 0x7610, R236 ;  /* 0x00007610ffec7816 */ /* 0x000fe200000000ec */
[C---:B------:R-:W-:Y:S01]  /*4190*/  IMAD.X R149, R183.reuse, 0x1, R116, P1 ;  /* 0x00000001b7957824 */ /* 0x040fe200008e0674 */
[----:B-1----:R-:W-:Y:S01]  /*41a0*/  IADD3 R140, P1, R178, R103, RZ ;  /* 0x00000067b28c7210 */ /* 0x002fe20007f3e0ff */
[----:B------:R-:W-:Y:S01]  /*41b0*/  IMAD.X R151, R183, 0x1, R130, P2 ;  /* 0x00000001b7977824 */ /* 0x000fe200010e0682 */
[----:B------:R-:W-:-:S03]  /*41c0*/  PRMT R241, RZ, 0x7610, R241 ;  /* 0x00007610fff17816 */ /* 0x000fc600000000f1 */
[----:B------:R-:W-:Y:S01]  /*41d0*/  IMAD.X R141, R183, 0x1, R114, P1 ;  /* 0x00000001b78d7824 */ /* 0x000fe200008e0672 */
[----:B------:R1:W3:Y:S01]  /*41e0*/  @!P0 LDG.E.U8 R236, desc[UR16][R150.64] ;  /* 0x0000001096ec8981 */ /* 0x0002e2000c1e1100 */
[----:B0-----:R-:W-:-:S05]  /*41f0*/  IADD3 R142, P2, R178, R123, RZ ;  /* 0x0000007bb28e7210 */ /* 0x001fca0007f5e0ff */
[----:B------:R-:W-:Y:S01]  /*4200*/  IMAD.X R143, R183, 0x1, R136, P2 ;  /* 0x00000001b78f7824 */ /* 0x000fe200010e0688 */
[----:B-1----:R-:W-:-:S04]  /*4210*/  IADD3 R150, P1, R178, R102, RZ ;  /* 0x00000066b2967210 */ /* 0x002fc80007f3e0ff */
[----:B------:R0:W3:Y:S01]  /*4220*/  @!P0 LDG.E.U8 R241, desc[UR16][R142.64] ;  /* 0x000000108ef18981 */ /* 0x0000e2000c1e1100 */
[----:B------:R-:W-:Y:S01]  /*4230*/  PRMT R240, RZ, 0x7610, R240 ;  /* 0x00007610fff07816 */ /* 0x000fe200000000f0 */
[----:B------:R-:W-:Y:S01]  /*4240*/  IMAD.X R151, R183, 0x1, R112, P1 ;  /* 0x00000001b7977824 */ /* 0x000fe200008e0670 */
[----:B------:R-:W-:-:S04]  /*4250*/  PRMT R244, RZ, 0x7610, R244 ;  /* 0x00007610fff47816 */ /* 0x000fc800000000f4 */
[----:B------:R1:W3:Y:S01]  /*4260*/  @!P0 LDG.E.U8 R240, desc[UR16][R144.64] ;  /* 0x0000001090f08981 */ /* 0x0002e2000c1e1100 */
[----:B0-----:R-:W-:-:S03]  /*4270*/  IADD3 R142, P1, R178, R101, RZ ;  /* 0x00000065b28e7210 */ /* 0x001fc60007f3e0ff */
[----:B------:R0:W3:Y:S01]  /*4280*/  @!P0 LDG.E.U8 R244, desc[UR16][R140.64] ;  /* 0x000000108cf48981 */ /* 0x0000e2000c1e1100 */
[----:B------:R-:W-:Y:S01]  /*4290*/  PRMT R243, RZ, 0x7610, R243 ;  /* 0x00007610fff37816 */ /* 0x000fe200000000f3 */
[----:B------:R-:W-:Y:S01]  /*42a0*/  IMAD.X R143, R183, 0x1, R110, P1 ;  /* 0x00000001b78f7824 */ /* 0x000fe200008e066e */
[----:B-1----:R-:W-:-:S04]  /*42b0*/  IADD3 R144, P1, R178, R100, RZ ;  /* 0x00000064b2907210 */ /* 0x002fc80007f3e0ff */
[----:B------:R1:W3:Y:S01]  /*42c0*/  @!P0 LDG.E.U8 R243, desc[UR16][R146.64] ;  /* 0x0000001092f38981 */ /* 0x0002e2000c1e1100 */
[----:B------:R-:W-:Y:S01]  /*42d0*/  PRMT R242, RZ, 0x7610, R242 ;  /* 0x00007610fff27816 */ /* 0x000fe200000000f2 */
[C---:B------:R-:W-:Y:S01]  /*42e0*/  IMAD.X R145, R183.reuse, 0x1, R108, P1 ;  /* 0x00000001b7917824 */ /* 0x040fe200008e066c */
[----:B0-----:R-:W-:Y:S02]  /*42f0*/  IADD3 R140, P1, R178, R68, RZ ;  /* 0x00000044b28c7210 */ /* 0x001fe40007f3e0ff */
[----:B------:R-:W-:Y:S02]  /*4300*/  PRMT R245, RZ, 0x7610, R245 ;  /* 0x00007610fff57816 */ /* 0x000fe400000000f5 */
[----:B------:R0:W3:Y:S01]  /*4310*/  @!P0 LDG.E.U8 R242, desc[UR16][R148.64] ;  /* 0x0000001094f28981 */ /* 0x0000e2000c1e1100 */
[----:B-1----:R-:W-:Y:S02]  /*4320*/  PRMT R146, RZ, 0x7610, R146 ;  /* 0x00007610ff927816 */ /* 0x002fe40000000092 */
[----:B------:R-:W-:Y:S01]  /*4330*/  PRMT R147, RZ, 0x7610, R147 ;  /* 0x00007610ff937816 */ /* 0x000fe20000000093 */
[----:B------:R-:W-:Y:S01]  /*4340*/  IMAD.X R141, R183, 0x1, R106, P1 ;  /* 0x00000001b78d7824 */ /* 0x000fe200008e066a */
[----:B------:R1:W3:Y:S01]  /*4350*/  @!P0 LDG.E.U8 R245, desc[UR16][R150.64] ;  /* 0x0000001096f58981 */ /* 0x0002e2000c1e1100 */
[----:B0-----:R-:W-:-:S03]  /*4360*/  PRMT R148, RZ, 0x7610, R148 ;  /* 0x00007610ff947816 */ /* 0x001fc60000000094 */
[----:B------:R0:W3:Y:S04]  /*4370*/  @!P0 LDG.E.U8 R146, desc[UR16][R142.64] ;  /* 0x000000108e928981 */ /* 0x0000e8000c1e1100 */
[----:B------:R-:W3:Y:S04]  /*4380*/  @!P0 LDG.E.U8 R147, desc[UR16][R144.64] ;  /* 0x0000001090938981 */ /* 0x000ee8000c1e1100 */
[----:B------:R0:W3:Y:S01]  /*4390*/  @!P0 LDG.E.U8 R148, desc[UR16][R140.64] ;  /* 0x000000108c948981 */ /* 0x0000e2000c1e1100 */
[----:B------:R-:W-:-:S05]  /*43a0*/  IMAD.SHL.U32 R189, R189, 0x8, RZ ;  /* 0x00000008bdbd7824 */ /* 0x000fca00078e00ff */
[----:B-1----:R-:W-:-:S05]  /*43b0*/  LOP3.LUT R150, R189, 0x30, RZ, 0xc0, !PT ;  /* 0x00000030bd967812 */ /* 0x002fca00078ec0ff */
[----:B------:R-:W-:-:S05]  /*43c0*/  IMAD R197, R197, 0x40, R150 ;  /* 0x00000040c5c57824 */ /* 0x000fca00078e0296 */
[----:B------:R-:W-:-:S04]  /*43d0*/  LOP3.LUT R197, R197, R204, RZ, 0xfc, !PT ;  /* 0x000000ccc5c57212 */ /* 0x000fc800078efcff */
[C---:B0-----:R-:W-:Y:S02]  /*43e0*/  LOP3.LUT R142, R197.reuse, 0x10, RZ, 0x3c, !PT ;  /* 0x00000010c58e7812 */ /* 0x041fe400078e3cff */
[----:B------:R-:W-:Y:S01]  /*43f0*/  LOP3.LUT R141, R197, 0x20, RZ, 0x3c, !PT ;  /* 0x00000020c58d7812 */ /* 0x000fe200078e3cff */
[----:B------:R-:W-:Y:S01]  /*4400*/  STS.U8 [R197+UR10], R224 ;  /* 0x000000e0c5007988 */ /* 0x000fe2000800000a */
[----:B------:R-:W-:-:S03]  /*4410*/  LOP3.LUT R140, R0, 0x10, RZ, 0x3c, !PT ;  /* 0x00000010008c7812 */ /* 0x000fc600078e3cff */
[----:B------:R-:W-:Y:S04]  /*4420*/  STS.U8 [R197+UR10+0x2], R191 ;  /* 0x000002bfc5007988 */ /* 0x000fe8000800000a */
[----:B------:R-:W-:Y:S04]  /*4430*/  STS.U8 [R197+UR10+0x4], R205 ;  /* 0x000004cdc5007988 */ /* 0x000fe8000800000a */
[----:B-----5:R-:W-:Y:S04]  /*4440*/  STS.U8 [R197+UR10+0x6], R206 ;  /* 0x000006cec5007988 */ /* 0x020fe8000800000a */
[----:B------:R-:W-:Y:S04]  /*4450*/  STS.U8 [R197+UR10+0x8], R230 ;  /* 0x000008e6c5007988 */ /* 0x000fe8000800000a */
[----:B------:R-:W-:Y:S04]  /*4460*/  STS.U8 [R197+UR10+0xa], R190 ;  /* 0x00000abec5007988 */ /* 0x000fe8000800000a */
[----:B------:R-:W-:Y:S04]  /*4470*/  STS.U8 [R197+UR10+0xc], R185 ;  /* 0x00000cb9c5007988 */ /* 0x000fe8000800000a */
[----:B------:R0:W-:Y:S01]  /*4480*/  STS.U8 [R197+UR10+0xe], R184 ;  /* 0x00000eb8c5007988 */ /* 0x0001e2000800000a */
[----:B------:R-:W-:-:S03]  /*4490*/  LOP3.LUT R143, R0, 0x30, RZ, 0x3c, !PT ;  /* 0x00000030008f7812 */ /* 0x000fc600078e3cff */
[----:B------:R-:W-:Y:S04]  /*44a0*/  STS.U8 [R142+UR10], R198 ;  /* 0x000000c68e007988 */ /* 0x000fe8000800000a */
[----:B------:R-:W-:Y:S01]  /*44b0*/  STS.U8 [R142+UR10+0x2], R180 ;  /* 0x000002b48e007988 */ /* 0x000fe2000800000a */
[----:B0-----:R-:W-:-:S03]  /*44c0*/  LOP3.LUT R197, R197, 0x30, RZ, 0x3c, !PT ;  /* 0x00000030c5c57812 */ /* 0x001fc600078e3cff */
[----:B------:R-:W-:Y:S04]  /*44d0*/  STS.U8 [R142+UR10+0x4], R234 ;  /* 0x000004ea8e007988 */ /* 0x000fe8000800000a */
[----:B------:R-:W-:Y:S04]  /*44e0*/  STS.U8 [R142+UR10+0x6], R233 ;  /* 0x000006e98e007988 */ /* 0x000fe8000800000a */
[----:B------:R-:W-:Y:S04]  /*44f0*/  STS.U8 [R142+UR10+0x8], R221 ;  /* 0x000008dd8e007988 */ /* 0x000fe8000800000a */
[----:B------:R-:W-:Y:S04]  /*4500*/  STS.U8 [R142+UR10+0xa], R232 ;  /* 0x00000ae88e007988 */ /* 0x000fe8000800000a */
[----:B------:R-:W-:Y:S04]  /*4510*/  STS.U8 [R142+UR10+0xc], R231 ;  /* 0x00000ce78e007988 */ /* 0x000fe8000800000a */
[----:B------:R-:W-:Y:S04]  /*4520*/  STS.U8 [R142+UR10+0xe], R229 ;  /* 0x00000ee58e007988 */ /* 0x000fe8000800000a */
[----:B------:R-:W-:Y:S04]  /*4530*/  STS.U8 [R141+UR10], R228 ;  /* 0x000000e48d007988 */ /* 0x000fe8000800000a */
[----:B------:R-:W-:Y:S04]  /*4540*/  STS.U8 [R141+UR10+0x2], R227 ;  /* 0x000002e38d007988 */ /* 0x000fe8000800000a */
[----:B------:R-:W-:Y:S04]  /*4550*/  STS.U8 [R141+UR10+0x4], R226 ;  /* 0x000004e28d007988 */ /* 0x000fe8000800000a */
[----:B------:R-:W-:Y:S04]  /*4560*/  STS.U8 [R141+UR10+0x6], R225 ;  /* 0x000006e18d007988 */ /* 0x000fe8000800000a */
[----:B------:R-:W-:Y:S04]  /*4570*/  STS.U8 [R141+UR10+0x8], R210 ;  /* 0x000008d28d007988 */ /* 0x000fe8000800000a */
[----:B------:R-:W-:Y:S04]  /*4580*/  STS.U8 [R141+UR10+0xa], R223 ;  /* 0x00000adf8d007988 */ /* 0x000fe8000800000a */
[----:B------:R-:W-:Y:S04]  /*4590*/  STS.U8 [R141+UR10+0xc], R222 ;  /* 0x00000cde8d007988 */ /* 0x000fe8000800000a */
[----:B------:R0:W-:Y:S04]  /*45a0*/  STS.U8 [R141+UR10+0xe], R220 ;  /* 0x00000edc8d007988 */ /* 0x0001e8000800000a */
[----:B------:R1:W-:Y:S04]  /*45b0*/  STS.U8 [R197+UR10], R219 ;  /* 0x000000dbc5007988 */ /* 0x0003e8000800000a */
[----:B------:R1:W-:Y:S01]  /*45c0*/  STS.U8 [R197+UR10+0x2], R218 ;  /* 0x000002dac5007988 */ /* 0x0003e2000800000a */
[----:B0-----:R-:W-:-:S03]  /*45d0*/  LOP3.LUT R141, R0, 0x20, RZ, 0x3c, !PT ;  /* 0x00000020008d7812 */ /* 0x001fc600078e3cff */
[----:B------:R1:W-:Y:S04]  /*45e0*/  STS.U8 [R197+UR10+0x4], R217 ;  /* 0x000004d9c5007988 */ /* 0x0003e8000800000a */
[----:B------:R1:W-:Y:S04]  /*45f0*/  STS.U8 [R197+UR10+0x6], R216 ;  /* 0x000006d8c5007988 */ /* 0x0003e8000800000a */
[----:B------:R1:W-:Y:S04]  /*4600*/  STS.U8 [R197+UR10+0x8], R215 ;  /* 0x000008d7c5007988 */ /* 0x0003e8000800000a */
[----:B------:R1:W-:Y:S04]  /*4610*/  STS.U8 [R197+UR10+0xa], R214 ;  /* 0x00000ad6c5007988 */ /* 0x0003e8000800000a */
[----:B------:R1:W-:Y:S04]  /*4620*/  STS.U8 [R197+UR10+0xc], R212 ;  /* 0x00000cd4c5007988 */ /* 0x0003e8000800000a */
[----:B------:R1:W-:Y:S04]  /*4630*/  STS.U8 [R197+UR10+0xe], R208 ;  /* 0x00000ed0c5007988 */ /* 0x0003e8000800000a */
[----:B------:R1:W-:Y:S04]  /*4640*/  STS.U8 [R0+UR10+0x1000], R213 ;  /* 0x001000d500007988 */ /* 0x0003e8000800000a */
[----:B------:R1:W-:Y:S04]  /*4650*/  STS.U8 [R0+UR10+0x1200], R211 ;  /* 0x001200d300007988 */ /* 0x0003e8000800000a */
[----:B----4-:R1:W-:Y:S04]  /*4660*/  STS.U8 [R0+UR10+0x1400], R209 ;  /* 0x001400d100007988 */ /* 0x0103e8000800000a */
[----:B--2---:R1:W-:Y:S04]  /*4670*/  STS.U8 [R0+UR10+0x1600], R207 ;  /* 0x001600cf00007988 */ /* 0x0043e8000800000a */
[----:B---3--:R1:W-:Y:S04]  /*4680*/  STS.U8 [R0+UR10+0x1a00], R237 ;  /* 0x001a00ed00007988 */ /* 0x0083e8000800000a */
        /* <DEDUP_REMOVED lines=26> */
[----:B------:R1:W-:Y:S01]  /*4830*/  STS.U8 [R143+UR10+0x1f80], R148 ;  /* 0x001f80948f007988 */ /* 0x0003e2000800000a */
[----:B------:R0:W-:Y:S06]  /*4840*/  MEMBAR.ALL.CTA ;  /* 0x0000000000007992 */ /* 0x0001ec0000008000 */
[----:B0-----:R-:W0:Y:S02]  /*4850*/  FENCE.VIEW.ASYNC.S ;  /* 0x00000000000073c6 */ /* 0x001e240000000000 */
[----:B0-----:R-:W-:Y:S06]  /*4860*/  BAR.SYNC.DEFER_BLOCKING 0x0 ;  /* 0x0000000000007b1d */ /* 0x001fec0000010000 */
[----:B------:R-:W-:Y:S01]  /*4870*/  UMOV UR20, UR4 ;  /* 0x0000000400147c82 */ /* 0x000fe20008000000 */
[----:B------:R-:W-:Y:S01]  /*4880*/  UMOV UR21, 0x80000020 ;  /* 0x8000002000157882 */ /* 0x000fe20000000000 */
[----:B------:R-:W-:Y:S01]  /*4890*/  UMOV UR22, UR6 ;  /* 0x0000000600167c82 */ /* 0x000fe20008000000 */
[----:B------:R-:W-:Y:S01]  /*48a0*/  UMOV UR23, 0x80000020 ;  /* 0x8000002000177882 */ /* 0x000fe20000000000 */
[----:B------:R-:W-:-:S06]  /*48b0*/  WARPGROUP.ARRIVE ;  /* 0x00000000000079c5 */ /* 0x000fcc0000000000 */
[----:B------:R-:W-:Y:S01]  /*48c0*/  QGMMA.64x64x32.F32.E5M2.E5M2 R24, gdesc[UR20], R24 ;  /* 0x00e00000141879f3 */ /* 0x000fe20008703818 */
[----:B------:R-:W-:Y:S02]  /*48d0*/  USHF.R.S32.HI UR8, URZ, 0x1f, UR18 ;  /* 0x0000001f3f087899 */ /* 0x000fe40008011412 */
[----:B------:R-:W-:-:S04]  /*48e0*/  IADD3 R104, P5, R104, UR18, RZ ;  /* 0x0000001268687c10 */ /* 0x000fc8000ffbe0ff */
[----:B------:R-:W-:Y:S02]  /*48f0*/  IADD3.X R116, R116, UR8, RZ, P5, !PT ;  /* 0x0000000874747c10 */ /* 0x000fe4000affe4ff */
[----:B------:R-:W-:Y:S02]  /*4900*/  IADD3 R117, P5, R117, UR18, RZ ;  /* 0x0000001275757c10 */ /* 0x000fe4000ffbe0ff */
[----:B------:R-:W-:Y:S02]  /*4910*/  IADD3 R68, P0, R68, UR18, RZ ;  /* 0x0000001244447c10 */ /* 0x000fe4000ff1e0ff */
[----:B------:R-:W-:Y:S02]  /*4920*/  IADD3 R100, P1, R100, UR18, RZ ;  /* 0x0000001264647c10 */ /* 0x000fe4000ff3e0ff */
[----:B------:R-:W-:Y:S02]  /*4930*/  IADD3 R101, P2, R101, UR18, RZ ;  /* 0x0000001265657c10 */ /* 0x000fe4000ff5e0ff */
[----:B------:R-:W-:-:S02]  /*4940*/  IADD3 R102, P3, R102, UR18, RZ ;  /* 0x0000001266667c10 */ /* 0x000fc4000ff7e0ff */
[----:B------:R-:W-:Y:S02]  /*4950*/  IADD3.X R130, R130, UR8, RZ, P5, !PT ;  /* 0x0000000882827c10 */ /* 0x000fe4000affe4ff */
[----:B------:R-:W-:Y:S01]  /*4960*/  IADD3 R131, P5, R131, UR18, RZ ;  /* 0x0000001283837c10 */ /* 0x000fe2000ffbe0ff */
[----:B------:R-:W-:Y:S01]  /*4970*/  QGMMA.64x64x32.F32.E5M2.E5M2 R24, gdesc[UR12], R24, gsb0 ;  /* 0x00e000000c1879f3 */ /* 0x000fe20008003818 */
[----:B------:R-:W-:Y:S02]  /*4980*/  IADD3 R103, P4, R103, UR18, RZ ;  /* 0x0000001267677c10 */ /* 0x000fe4000ff9e0ff */
[----:B------:R-:W-:Y:S02]  /*4990*/  IADD3.X R106, R106, UR8, RZ, P0, !PT ;  /* 0x000000086a6a7c10 */ /* 0x000fe400087fe4ff */
[----:B------:R-:W-:Y:S02]  /*49a0*/  IADD3.X R108, R108, UR8, RZ, P1, !PT ;  /* 0x000000086c6c7c10 */ /* 0x000fe40008ffe4ff */
[----:B------:R-:W-:-:S02]  /*49b0*/  IADD3.X R110, R110, UR8, RZ, P2, !PT ;  /* 0x000000086e6e7c10 */ /* 0x000fc400097fe4ff */
[----:B------:R-:W-:Y:S02]  /*49c0*/  IADD3.X R112, R112, UR8, RZ, P3, !PT ;  /* 0x0000000870707c10 */ /* 0x000fe40009ffe4ff */
[----:B------:R-:W-:Y:S02]  /*49d0*/  IADD3 R105, P6, R105, UR18, RZ ;  /* 0x0000001269697c10 */ /* 0x000fe4000ffde0ff */
[----:B------:R-:W-:Y:S02]  /*49e0*/  IADD3 R107, P0, R107, UR18, RZ ;  /* 0x000000126b6b7c10 */ /* 0x000fe4000ff1e0ff */
[----:B------:R-:W-:Y:S02]  /*49f0*/  IADD3 R109, P1, R109, UR18, RZ ;  /* 0x000000126d6d7c10 */ /* 0x000fe4000ff3e0ff */
[----:B------:R-:W-:Y:S02]  /*4a00*/  IADD3 R111, P2, R111, UR18, RZ ;  /* 0x000000126f6f7c10 */ /* 0x000fe4000ff5e0ff */
[----:B------:R-:W-:Y:S01]  /*4a10*/  IADD3 R113, P3, R113, UR18, RZ ;  /* 0x0000001271717c10 */ /* 0x000fe2000ff7e0ff */
[----:B------:R-:W-:Y:S01]  /*4a20*/  VIADD R177, R177, 0xffffffff ;  /* 0xffffffffb1b17836 */ /* 0x000fe20000000000 */
[----:B------:R-:W-:-:S02]  /*4a30*/  IADD3.X R156, R156, UR8, RZ, P5, !PT ;  /* 0x000000089c9c7c10 */ /* 0x000fc4000affe4ff */
[----:B------:R-:W-:Y:S02]  /*4a40*/  IADD3.X R114, R114, UR8, RZ, P4, !PT ;  /* 0x0000000872727c10 */ /* 0x000fe4000a7fe4ff */
[----:B------:R-:W-:Y:S02]  /*4a50*/  IADD3 R157, P5, R157, UR18, RZ ;  /* 0x000000129d9d7c10 */ /* 0x000fe4000ffbe0ff */
[----:B------:R-:W-:Y:S02]  /*4a60*/  IADD3 R115, P4, R115, UR18, RZ ;  /* 0x0000001273737c10 */ /* 0x000fe4000ff9e0ff */
[----:B------:R-:W-:Y:S02]  /*4a70*/  IADD3.X R118, R118, UR8, RZ, P6, !PT ;  /* 0x0000000876767c10 */ /* 0x000fe4000b7fe4ff */
[----:B------:R-:W-:Y:S02]  /*4a80*/  IADD3.X R120, R120, UR8, RZ, P0, !PT ;  /* 0x0000000878787c10 */ /* 0x000fe400087fe4ff */
[----:B------:R-:W-:-:S02]  /*4a90*/  IADD3.X R122, R122, UR8, RZ, P1, !PT ;  /* 0x000000087a7a7c10 */ /* 0x000fc40008ffe4ff */
[----:B------:R-:W-:Y:S02]  /*4aa0*/  IADD3.X R124, R124, UR8, RZ, P2, !PT ;  /* 0x000000087c7c7c10 */ /* 0x000fe400097fe4ff */
[----:B------:R-:W-:Y:S02]  /*4ab0*/  IADD3.X R126, R126, UR8, RZ, P3, !PT ;  /* 0x000000087e7e7c10 */ /* 0x000fe40009ffe4ff */
[----:B------:R-:W-:Y:S02]  /*4ac0*/  IADD3 R119, P6, R119, UR18, RZ ;  /* 0x0000001277777c10 */ /* 0x000fe4000ffde0ff */
[----:B------:R-:W-:Y:S02]  /*4ad0*/  IADD3 R121, P0, R121, UR18, RZ ;  /* 0x0000001279797c10 */ /* 0x000fe4000ff1e0ff */
[----:B------:R-:W-:Y:S02]  /*4ae0*/  IADD3 R123, P1, R123, UR18, RZ ;  /* 0x000000127b7b7c10 */ /* 0x000fe4000ff3e0ff */
[----:B------:R-:W-:-:S02]  /*4af0*/  IADD3 R125, P2, R125, UR18, RZ ;  /* 0x000000127d7d7c10 */ /* 0x000fc4000ff5e0ff */
[----:B------:R-:W-:Y:S02]  /*4b00*/  IADD3 R127, P3, R127, UR18, RZ ;  /* 0x000000127f7f7c10 */ /* 0x000fe4000ff7e0ff */
[----:B------:R-:W-:Y:S02]  /*4b10*/  IADD3.X R169, R169, UR8, RZ, P5, !PT ;  /* 0x00000008a9a97c10 */ /* 0x000fe4000affe4ff */
[----:B------:R-:W-:Y:S02]  /*4b20*/  IADD3.X R128, R128, UR8, RZ, P4, !PT ;  /* 0x0000000880807c10 */ /* 0x000fe4000a7fe4ff */
[----:B------:R-:W-:Y:S02]  /*4b30*/  ISETP.NE.U32.AND P5, PT, R177, RZ, PT ;  /* 0x000000ffb100720c */ /* 0x000fe40003fa5070 */
[----:B------:R-:W-:Y:S02]  /*4b40*/  IADD3 R129, P4, R129, UR18, RZ ;  /* 0x0000001281817c10 */ /* 0x000fe4000ff9e0ff */
[----:B------:R-:W-:-:S02]  /*4b50*/  IADD3.X R132, R132, UR8, RZ, P6, !PT ;  /* 0x0000000884847c10 */ /* 0x000fc4000b7fe4ff */
[----:B------:R-:W-:Y:S02]  /*4b60*/  IADD3.X R134, R134, UR8, RZ, P0, !PT ;  /* 0x0000000886867c10 */ /* 0x000fe400087fe4ff */
[----:B------:R-:W-:Y:S02]  /*4b70*/  IADD3.X R136, R136, UR8, RZ, P1, !PT ;  /* 0x0000000888887c10 */ /* 0x000fe40008ffe4ff */
[----:B------:R-:W-:Y:S02]  /*4b80*/  IADD3.X R138, R138, UR8, RZ, P2, !PT ;  /* 0x000000088a8a7c10 */ /* 0x000fe400097fe4ff */
[----:B------:R-:W-:Y:S02]  /*4b90*/  IADD3.X R152, R152, UR8, RZ, P3, !PT ;  /* 0x0000000898987c10 */ /* 0x000fe40009ffe4ff */
[----:B------:R-:W-:Y:S02]  /*4ba0*/  IADD3 R133, P6, R133, UR18, RZ ;  /* 0x0000001285857c10 */ /* 0x000fe4000ffde0ff */
[----:B------:R-:W-:-:S02]  /*4bb0*/  IADD3 R135, P0, R135, UR18, RZ ;  /* 0x0000001287877c10 */ /* 0x000fc4000ff1e0ff */
[----:B------:R-:W-:Y:S02]  /*4bc0*/  IADD3 R137, P1, R137, UR18, RZ ;  /* 0x0000001289897c10 */ /* 0x000fe4000ff3e0ff */
[----:B------:R-:W-:Y:S02]  /*4bd0*/  IADD3 R139, P2, R139, UR18, RZ ;  /* 0x000000128b8b7c10 */ /* 0x000fe4000ff5e0ff */
[----:B------:R-:W-:Y:S02]  /*4be0*/  IADD3 R153, P3, R153, UR18, RZ ;  /* 0x0000001299997c10 */ /* 0x000fe4000ff7e0ff */
[----:B------:R-:W-:Y:S02]  /*4bf0*/  IADD3.X R154, R154, UR8, RZ, P4, !PT ;  /* 0x000000089a9a7c10 */ /* 0x000fe4000a7fe4ff */
        /* <DEDUP_REMOVED lines=11> */
[----:B------:R-:W-:Y:S01]  /*4cb0*/  IADD3.X R168, R168, UR8, RZ, P4, !PT ;  /* 0x00000008a8a87c10 */ /* 0x000fe2000a7fe4ff */
[----:B------:R-:W-:Y:S01]  /*4cc0*/  UIADD3 UR11, UR11, -0x40, URZ ;  /* 0xffffffc00b0b7890 */ /* 0x000fe2000fffe03f */
[----:B------:R-:W-:Y:S01]  /*4cd0*/  IADD3 R170, P4, R69, R170, RZ ;  /* 0x000000aa45aa7210 */ /* 0x000fe20007f9e0ff */
[----:B------:R-:W-:Y:S02]  /*4ce0*/  WARPGROUP.DEPBAR.LE gsb0, 0x0 ;  /* 0x00008000000079c5 */ /* 0x000fe40000010000 */
[----:B------:R-:W-:-:S02]  /*4cf0*/  IADD3.X R171, R171, UR8, RZ, P6, !PT ;  /* 0x00000008abab7c10 */ /* 0x000fc4000b7fe4ff */
[----:B------:R-:W-:Y:S02]  /*4d00*/  IADD3.X R172, R172, UR8, RZ, P0, !PT ;  /* 0x00000008acac7c10 */ /* 0x000fe400087fe4ff */
[----:B------:R-:W-:Y:S02]  /*4d10*/  IADD3.X R173, R173, UR8, RZ, P1, !PT ;  /* 0x00000008adad7c10 */ /* 0x000fe40008ffe4ff */
[----:B------:R-:W-:Y:S02]  /*4d20*/  IADD3.X R174, R174, UR8, RZ, P2, !PT ;  /* 0x00000008aeae7c10 */ /* 0x000fe400097fe4ff */
[----:B------:R-:W-:Y:S02]  /*4d30*/  IADD3.X R175, R175, UR8, RZ, P3, !PT ;  /* 0x00000008afaf7c10 */ /* 0x000fe40009ffe4ff */
[----:B------:R-:W-:Y:S01]  /*4d40*/  LEA.HI.X.SX32 R176, R69, R176, 0x1, P4 ;  /* 0x000000b045b07211 */ /* 0x000fe200020f0eff */
[----:B-1----:R-:W-:Y:S06]  /*4d50*/  @P5 BRA `(.L_x_2) ;  /* 0xffffffe000745947 */ /* 0x002fec000383ffff */
.L_x_1:
[----:B------:R-:W0:Y:S01]  /*4d60*/  S2R R69, SR_TID.X ;  /* 0x0000000000457919 */ /* 0x000e220000002100 */
[----:B------:R-:W-:Y:S01]  /*4d70*/  F2FP.SATFINITE.E5M2.F32.PACK_AB_MERGE_C R24, R25, R24, RZ ;  /* 0x000000181918723e */ /* 0x000fe200048060ff */
[----:B------:R-:W-:Y:S01]  /*4d80*/  ULDC.64 UR6, c[0x0][0x228] ;  /* 0x00008a0000067ab9 */ /* 0x000fe20000000a00 */
[----:B------:R-:W-:Y:S01]  /*4d90*/  F2FP.SATFINITE.E5M2.F32.PACK_AB_MERGE_C R28, R29, R28, RZ ;  /* 0x0000001c1d1c723e */ /* 0x000fe200048060ff */
[----:B------:R-:W-:Y:S01]  /*4da0*/  ULDC UR4, c[0x0][0x244] ;  /* 0x0000910000047ab9 */ /* 0x000fe20000000800 */
[----:B------:R-:W-:Y:S02]  /*4db0*/  F2FP.SATFINITE.E5M2.F32.PACK_AB_MERGE_C R26, R27, R26, RZ ;  /* 0x0000001a1b1a723e */ /* 0x000fe400048060ff */
[----:B------:R-:W-:Y:S02]  /*4dc0*/  F2FP.SATFINITE.E5M2.F32.PACK_AB_MERGE_C R30, R31, R30, RZ ;  /* 0x0000001e1f1e723e */ /* 0x000fe400048060ff */
[----:B------:R-:W-:Y:S02]  /*4dd0*/  F2FP.SATFINITE.E5M2.F32.PACK_AB_MERGE_C R32, R33, R32, RZ ;  /* 0x000000202120723e */ /* 0x000fe400048060ff */
[----:B------:R-:W-:-:S02]  /*4de0*/  F2FP.SATFINITE.E5M2.F32.PACK_AB_MERGE_C R34, R35, R34, RZ ;  /* 0x000000222322723e */ /* 0x000fc400048060ff */
[----:B------:R-:W-:Y:S02]  /*4df0*/  LOP3.LUT R25, R24, 0xffff, RZ, 0xc0, !PT ;  /* 0x0000ffff18197812 */ /* 0x000fe400078ec0ff */
[----:B------:R-:W-:Y:S02]  /*4e00*/  LOP3.LUT R68, R28, 0xffff, RZ, 0xc0, !PT ;  /* 0x0000ffff1c447812 */ /* 0x000fe400078ec0ff */
[----:B------:R-:W-:Y:S02]  /*4e10*/  F2FP.SATFINITE.E5M2.F32.PACK_AB_MERGE_C R36, R37, R36, RZ ;  /* 0x000000242524723e */ /* 0x000fe400048060ff */
[----:B------:R-:W-:Y:S02]  /*4e20*/  LOP3.LUT R33, R26, 0xffff, RZ, 0xc0, !PT ;  /* 0x0000ffff1a217812 */ /* 0x000fe400078ec0ff */
[----:B------:R-:W-:Y:S02]  /*4e30*/  LOP3.LUT R70, R30, 0xffff, RZ, 0xc0, !PT ;  /* 0x0000ffff1e467812 */ /* 0x000fe400078ec0ff */
[----:B------:R-:W-:-:S02]  /*4e40*/  LOP3.LUT R35, R32, 0xffff, RZ, 0xc0, !PT ;  /* 0x0000ffff20237812 */ /* 0x000fc400078ec0ff */
[----:B------:R-:W-:Y:S02]  /*4e50*/  LOP3.LUT R37, R34, 0xffff, RZ, 0xc0, !PT ;  /* 0x0000ffff22257812 */ /* 0x000fe400078ec0ff */
[----:B------:R-:W-:Y:S02]  /*4e60*/  SHF.R.U32.HI R24, RZ, 0x8, R25 ;  /* 0x00000008ff187819 */ /* 0x000fe40000011619 */
[--C-:B------:R-:W-:Y:S02]  /*4e70*/  PRMT R28, R25, 0x3340, R68.reuse ;  /* 0x00003340191c7816 */ /* 0x100fe40000000044 */
[----:B------:R-:W-:Y:S01]  /*4e80*/  SHF.R.U32.HI R25, RZ, 0x8, R68 ;  /* 0x00000008ff197819 */ /* 0x000fe20000011644 */
[----:B0-----:R-:W-:Y:S01]  /*4e90*/  IMAD.SHL.U32 R26, R69, 0x10, RZ ;  /* 0x00000010451a7824 */ /* 0x001fe200078e00ff */
[--C-:B------:R-:W-:Y:S01]  /*4ea0*/  PRMT R29, R35, 0x3340, R0.reuse ;  /* 0x00003340231d7816 */ /* 0x100fe20000000000 */
[----:B------:R-:W-:Y:S01]  /*4eb0*/  IMAD.SHL.U32 R27, R69, 0x80, RZ ;  /* 0x00000080451b7824 */ /* 0x000fe200078e00ff */
[----:B------:R-:W-:-:S02]  /*4ec0*/  PRMT R31, R37, 0x3340, R0 ;  /* 0x00003340251f7816 */ /* 0x000fc40000000000 */
[----:B------:R-:W-:Y:S02]  /*4ed0*/  PRMT R30, R33, 0x3340, R70 ;  /* 0x00003340211e7816 */ /* 0x000fe40000000046 */
[----:B------:R-:W-:Y:S02]  /*4ee0*/  LOP3.LUT R26, R26, 0x70, RZ, 0xc0, !PT ;  /* 0x000000701a1a7812 */ /* 0x000fe400078ec0ff */
[----:B------:R-:W-:Y:S02]  /*4ef0*/  LOP3.LUT R27, R27, 0x400, RZ, 0xc0, !PT ;  /* 0x000004001b1b7812 */ /* 0x000fe400078ec0ff */
[----:B------:R-:W-:Y:S02]  /*4f00*/  LOP3.LUT R25, R25, 0xffff, RZ, 0xc0, !PT ;  /* 0x0000ffff19197812 */ /* 0x000fe400078ec0ff */
[----:B------:R-:W-:Y:S02]  /*4f10*/  LOP3.LUT R24, R24, 0xffff, RZ, 0xc0, !PT ;  /* 0x0000ffff18187812 */ /* 0x000fe400078ec0ff */
[----:B------:R-:W-:-:S02]  /*4f20*/  PRMT R29, R28, 0x5410, R29 ;  /* 0x000054101c1d7816 */ /* 0x000fc4000000001d */
[----:B------:R-:W-:Y:S02]  /*4f30*/  PRMT R31, R30, 0x5410, R31 ;  /* 0x000054101e1f7816 */ /* 0x000fe4000000001f */
[----:B------:R-:W-:Y:S02]  /*4f40*/  IADD3 R28, R27, UR10, R26 ;  /* 0x0000000a1b1c7c10 */ /* 0x000fe4000fffe01a */
[----:B------:R-:W-:Y:S02]  /*4f50*/  PRMT R30, R24, 0x3340, R25 ;  /* 0x00003340181e7816 */ /* 0x000fe40000000019 */
[----:B------:R-:W-:Y:S02]  /*4f60*/  SHF.R.U32.HI R26, RZ, 0x8, R35 ;  /* 0x00000008ff1a7819 */ /* 0x000fe40000011623 */
[----:B------:R-:W-:Y:S02]  /*4f70*/  SHF.R.U32.HI R25, RZ, 0x8, R70 ;  /* 0x00000008ff197819 */ /* 0x000fe40000011646 */
[----:B------:R-:W-:-:S02]  /*4f80*/  SHF.R.U32.HI R24, RZ, 0x8, R33 ;  /* 0x00000008ff187819 */ /* 0x000fc40000011621 */
[----:B------:R-:W-:Y:S02]  /*4f90*/  SHF.R.U32.HI R27, RZ, 0x8, R37 ;  /* 0x00000008ff1b7819 */ /* 0x000fe40000011625 */
[----:B------:R-:W-:Y:S02]  /*4fa0*/  LOP3.LUT R26, R26, 0xffff, RZ, 0xc0, !PT ;  /* 0x0000ffff1a1a7812 */ /* 0x000fe400078ec0ff */
[----:B------:R-:W-:Y:S02]  /*4fb0*/  LOP3.LUT R32, R25, 0xffff, RZ, 0xc0, !PT ;  /* 0x0000ffff19207812 */ /* 0x000fe400078ec0ff */
[----:B------:R-:W-:Y:S02]  /*4fc0*/  LOP3.LUT R33, R24, 0xffff, RZ, 0xc0, !PT ;  /* 0x0000ffff18217812 */ /* 0x000fe400078ec0ff */
[----:B------:R-:W-:Y:S02]  /*4fd0*/  LOP3.LUT R27, R27, 0xffff, RZ, 0xc0, !PT ;  /* 0x0000ffff1b1b7812 */ /* 0x000fe400078ec0ff */
[----:B------:R-:W-:-:S02]  /*4fe0*/  F2FP.SATFINITE.E5M2.F32.PACK_AB_MERGE_C R38, R39, R38, RZ ;  /* 0x000000262726723e */ /* 0x000fc400048060ff */
[----:B------:R-:W-:Y:S02]  /*4ff0*/  PRMT R25, R26, 0x3340, R1 ;  /* 0x000033401a197816 */ /* 0x000fe40000000001 */
[----:B------:R-:W-:Y:S02]  /*5000*/  PRMT R32, R33, 0x3340, R32 ;  /* 0x0000334021207816 */ /* 0x000fe40000000020 */
[----:B------:R-:W-:Y:S02]  /*5010*/  PRMT R27, R27, 0x3340, R0 ;  /* 0x000033401b1b7816 */ /* 0x000fe40000000000 */
[----:B------:R-:W-:Y:S02]  /*5020*/  LOP3.LUT R67, R67, 0x380, RZ, 0xc0, !PT ;  /* 0x0000038043437812 */ /* 0x000fe400078ec0ff */
[----:B------:R-:W-:Y:S02]  /*5030*/  LOP3.LUT R36, R36, 0xffff, RZ, 0xc0, !PT ;  /* 0x0000ffff24247812 */ /* 0x000fe400078ec0ff */
[----:B------:R-:W-:Y:S01]  /*5040*/  PRMT R25, R30, 0x5410, R25 ;  /* 0x000054101e197816 */ /* 0x000fe20000000019 */
[----:B------:R-:W-:Y:S01]  /*5050*/  IMAD.IADD R67, R67, 0x1, R28 ;  /* 0x0000000143437824 */ /* 0x000fe200078e021c */
[----:B------:R-:W-:-:S02]  /*5060*/  LOP3.LUT R38, R38, 0xffff, RZ, 0xc0, !PT ;  /* 0x0000ffff26267812 */ /* 0x000fc400078ec0ff */
[----:B------:R-:W-:Y:S02]  /*5070*/  PRMT R27, R32, 0x5410, R27 ;  /* 0x00005410201b7816 */ /* 0x000fe4000000001b */
[--C-:B------:R-:W-:Y:S02]  /*5080*/  PRMT R24, R29, 0x4210, R36.reuse ;  /* 0x000042101d187816 */ /* 0x100fe40000000024 */
[----:B------:R-:W-:Y:S02]  /*5090*/  PRMT R25, R25, 0x5210, R36 ;  /* 0x0000521019197816 */ /* 0x000fe40000000024 */
[--C-:B------:R-:W-:Y:S02]  /*50a0*/  PRMT R26, R31, 0x4210, R38.reuse ;  /* 0x000042101f1a7816 */ /* 0x100fe40000000026 */
[----:B------:R-:W-:Y:S01]  /*50b0*/  PRMT R27, R27, 0x5210, R38 ;  /* 0x000052101b1b7816 */ /* 0x000fe20000000026 */
[----:B------:R-:W-:Y:S01]  /*50c0*/  BAR.SYNC.DEFER_BLOCKING 0x0 ;  /* 0x0000000000007b1d */ /* 0x000fe20000010000 */
[----:B------:R-:W-:-:S02]  /*50d0*/  F2FP.SATFINITE.E5M2.F32.PACK_AB_MERGE_C R48, R49, R48, RZ ;  /* 0x000000303130723e */ /* 0x000fc400048060ff */
[----:B------:R-:W-:Y:S02]  /*50e0*/  F2FP.SATFINITE.E5M2.F32.PACK_AB_MERGE_C R50, R51, R50, RZ ;  /* 0x000000323332723e */ /* 0x000fe400048060ff */
[----:B------:R-:W-:Y:S02]  /*50f0*/  F2FP.SATFINITE.E5M2.F32.PACK_AB_MERGE_C R40, R41, R40, RZ ;  /* 0x000000282928723e */ /* 0x000fe400048060ff */
[----:B------:R-:W-:Y:S02]  /*5100*/  F2FP.SATFINITE.E5M2.F32.PACK_AB_MERGE_C R42, R43, R42, RZ ;  /* 0x0000002a2b2a723e */ /* 0x000fe400048060ff */
[----:B------:R-:W-:Y:S02]  /*5110*/  F2FP.SATFINITE.E5M2.F32.PACK_AB_MERGE_C R44, R45, R44, RZ ;  /* 0x0000002c2d2c723e */ /* 0x000fe400048060ff */
[----:B------:R-:W-:Y:S02]  /*5120*/  F2FP.SATFINITE.E5M2.F32.PACK_AB_MERGE_C R46, R47, R46, RZ ;  /* 0x0000002e2f2e723e */ /* 0x000fe400048060ff */
[----:B------:R-:W-:-:S02]  /*5130*/  LOP3.LUT R43, R48, 0xffff, RZ, 0xc0, !PT ;  /* 0x0000ffff302b7812 */ /* 0x000fc400078ec0ff */
[----:B------:R-:W-:Y:S02]  /*5140*/  LOP3.LUT R45, R50, 0xffff, RZ, 0xc0, !PT ;  /* 0x0000ffff322d7812 */ /* 0x000fe400078ec0ff */
[----:B------:R-:W-:Y:S02]  /*5150*/  LOP3.LUT R40, R40, 0xffff, RZ, 0xc0, !PT ;  /* 0x0000ffff28287812 */ /* 0x000fe400078ec0ff */
[----:B------:R-:W-:Y:S02]  /*5160*/  LOP3.LUT R42, R42, 0xffff, RZ, 0xc0, !PT ;  /* 0x0000ffff2a2a7812 */ /* 0x000fe400078ec0ff */
[----:B------:R-:W-:Y:S02]  /*5170*/  LOP3.LUT R39, R44, 0xffff, RZ, 0xc0, !PT ;  /* 0x0000ffff2c277812 */ /* 0x000fe400078ec0ff */
[----:B------:R-:W-:Y:S01]  /*5180*/  LOP3.LUT R41, R46, 0xffff, RZ, 0xc0, !PT ;  /* 0x0000ffff2e297812 */ /* 0x000fe200078ec0ff */
[----:B------:R-:W-:Y:S01]  /*5190*/  STSM.16.M88.4 [R67], R24 ;  /* 0x0000001843007844 */ /* 0x000fe20000000200 */
[----:B------:R-:W-:-:S02]  /*51a0*/  LEA R33, R0, UR10, 0x4 ;  /* 0x0000000a00217c11 */ /* 0x000fc4000f8e20ff */
[--C-:B------:R-:W-:Y:S01]  /*51b0*/  PRMT R29, R43, 0x3340, R0.reuse ;  /* 0x000033402b1d7816 */ /* 0x100fe20000000000 */
[----:B------:R-:W-:Y:S01]  /*51c0*/  BAR.SYNC.DEFER_BLOCKING 0x0 ;  /* 0x0000000000007b1d */ /* 0x000fe20000010000 */
[----:B------:R-:W-:Y:S02]  /*51d0*/  PRMT R31, R45, 0x3340, R0 ;  /* 0x000033402d1f7816 */ /* 0x000fe40000000000 */
[----:B------:R-:W-:Y:S02]  /*51e0*/  PRMT R0, R40, 0x3340, R39 ;  /* 0x0000334028007816 */ /* 0x000fe40000000027 */
[----:B------:R-:W-:Y:S02]  /*51f0*/  PRMT R28, R42, 0x3340, R41 ;  /* 0x000033402a1c7816 */ /* 0x000fe40000000029 */
[----:B------:R-:W-:Y:S02]  /*5200*/  PRMT R35, R0, 0x5410, R29 ;  /* 0x0000541000237816 */ /* 0x000fe4000000001d */
[----:B------:R-:W-:-:S02]  /*5210*/  PRMT R37, R28, 0x5410, R31 ;  /* 0x000054101c257816 */ /* 0x000fc4000000001f */
[----:B------:R-:W-:Y:S02]  /*5220*/  SHF.R.U32.HI R0, RZ, 0x8, R40 ;  /* 0x00000008ff007819 */ /* 0x000fe40000011628 */
[----:B------:R-:W-:Y:S02]  /*5230*/  SHF.R.U32.HI R29, RZ, 0x8, R39 ;  /* 0x00000008ff1d7819 */ /* 0x000fe40000011627 */
[----:B------:R-:W-:Y:S02]  /*5240*/  SHF.R.U32.HI R31, RZ, 0x8, R43 ;  /* 0x00000008ff1f7819 */ /* 0x000fe4000001162b */
[----:B------:R-:W-:Y:S02]  /*5250*/  SHF.R.U32.HI R28, RZ, 0x8, R42 ;  /* 0x00000008ff1c7819 */ /* 0x000fe4000001162a */
[----:B------:R-:W-:Y:S02]  /*5260*/  SHF.R.U32.HI R30, RZ, 0x8, R41 ;  /* 0x00000008ff1e7819 */ /* 0x000fe40000011629 */
[----:B------:R-:W-:-:S02]  /*5270*/  SHF.R.U32.HI R32, RZ, 0x8, R45 ;  /* 0x00000008ff207819 */ /* 0x000fc4000001162d */
[----:B------:R-:W-:Y:S01]  /*5280*/  LOP3.LUT R29, R29, 0xffff, RZ, 0xc0, !PT ;  /* 0x0000ffff1d1d7812 */ /* 0x000fe200078ec0ff */
[----:B------:R-:W0:Y:S01]  /*5290*/  LDS.128 R24, [R33] ;  /* 0x0000000021187984 */ /* 0x000e220000000c00 */
[----:B------:R-:W-:Y:S02]  /*52a0*/  LOP3.LUT R0, R0, 0xffff, RZ, 0xc0, !PT ;  /* 0x0000ffff00007812 */ /* 0x000fe400078ec0ff */
[----:B------:R-:W-:Y:S02]  /*52b0*/  LOP3.LUT R31, R31, 0xffff, RZ, 0xc0, !PT ;  /* 0x0000ffff1f1f7812 */ /* 0x000fe400078ec0ff */
[----:B------:R-:W-:Y:S02]  /*52c0*/  LOP3.LUT R30, R30, 0xffff, RZ, 0xc0, !PT ;  /* 0x0000ffff1e1e7812 */ /* 0x000fe400078ec0ff */
[----:B------:R-:W-:Y:S02]  /*52d0*/  LOP3.LUT R39, R28, 0xffff, RZ, 0xc0, !PT ;  /* 0x0000ffff1c277812 */ /* 0x000fe400078ec0ff */
[----:B------:R-:W-:-:S02]  /*52e0*/  LOP3.LUT R32, R32, 0xffff, RZ, 0xc0, !PT ;  /* 0x0000ffff20207812 */ /* 0x000fc400078ec0ff */
[----:B------:R-:W-:Y:S02]  /*52f0*/  PRMT R0, R0, 0x3340, R29 ;  /* 0x0000334000007816 */ /* 0x000fe4000000001d */
[----:B------:R-:W-:Y:S02]  /*5300*/  PRMT R31, R31, 0x3340, R2 ;  /* 0x000033401f1f7816 */ /* 0x000fe40000000002 */
[----:B------:R-:W-:Y:S02]  /*5310*/  PRMT R30, R39, 0x3340, R30 ;  /* 0x00003340271e7816 */ /* 0x000fe4000000001e */
[----:B------:R-:W-:Y:S02]  /*5320*/  F2FP.SATFINITE.E5M2.F32.PACK_AB_MERGE_C R52, R53, R52, RZ ;  /* 0x000000343534723e */ /* 0x000fe400048060ff */
[----:B------:R-:W-:Y:S02]  /*5330*/  F2FP.SATFINITE.E5M2.F32.PACK_AB_MERGE_C R54, R55, R54, RZ ;  /* 0x000000363736723e */ /* 0x000fe400048060ff */
[----:B------:R-:W-:-:S02]  /*5340*/  PRMT R39, R32, 0x3340, R1 ;  /* 0x0000334020277816 */ /* 0x000fc40000000001 */
[----:B------:R-:W-:Y:S02]  /*5350*/  PRMT R29, R0, 0x5410, R31 ;  /* 0x00005410001d7816 */ /* 0x000fe4000000001f */
[----:B------:R-:W-:Y:S02]  /*5360*/  LOP3.LUT R52, R52, 0xffff, RZ, 0xc0, !PT ;  /* 0x0000ffff34347812 */ /* 0x000fe400078ec0ff */
[----:B------:R-:W-:Y:S02]  /*5370*/  LOP3.LUT R54, R54, 0xffff, RZ, 0xc0, !PT ;  /* 0x0000ffff36367812 */ /* 0x000fe400078ec0ff */
[----:B------:R-:W-:Y:S02]  /*5380*/  PRMT R31, R30, 0x5410, R39 ;  /* 0x000054101e1f7816 */ /* 0x000fe40000000027 */
[--C-:B------:R-:W-:Y:S02]  /*5390*/  PRMT R28, R35, 0x4210, R52.reuse ;  /* 0x00004210231c7816 */ /* 0x100fe40000000034 */
[----:B------:R-:W-:-:S02]  /*53a0*/  PRMT R29, R29, 0x5210, R52 ;  /* 0x000052101d1d7816 */ /* 0x000fc40000000034 */
[--C-:B------:R-:W-:Y:S02]  /*53b0*/  PRMT R30, R37, 0x4210, R54.reuse ;  /* 0x00004210251e7816 */ /* 0x100fe40000000036 */
[----:B------:R-:W-:Y:S01]  /*53c0*/  PRMT R31, R31, 0x5210, R54 ;  /* 0x000052101f1f7816 */ /* 0x000fe20000000036 */
[----:B------:R-:W-:Y:S01]  /*53d0*/  BAR.SYNC.DEFER_BLOCKING 0x0 ;  /* 0x0000000000007b1d */ /* 0x000fe20000010000 */
[C---:B------:R-:W-:Y:S01]  /*53e0*/  ISETP.GE.AND P0, PT, R66.reuse, UR6, PT ;  /* 0x0000000642007c0c */ /* 0x040fe2000bf06270 */
[----:B------:R-:W-:Y:S01]  /*53f0*/  IMAD R66, R66, UR4, RZ ;  /* 0x0000000442427c24 */ /* 0x000fe2000f8e02ff */
[----:B0-----:R-:W-:Y:S02]  /*5400*/  PRMT R37, R25, 0x7773, RZ ;  /* 0x0000777319257816 */ /* 0x001fe400000000ff */
[C---:B------:R-:W-:Y:S01]  /*5410*/  ISETP.LT.AND P4, PT, R2.reuse, UR7, !P0 ;  /* 0x0000000702007c0c */ /* 0x040fe2000c781270 */
[----:B------:R-:W-:Y:S01]  /*5420*/  ULDC UR6, c[0x0][0x248] ;  /* 0x0000920000067ab9 */ /* 0x000fe20000000800 */
[----:B------:R-:W-:Y:S01]  /*5430*/  ULDC.64 UR4, c[0x0][0x220] ;  /* 0x0000880000047ab9 */ /* 0x000fe20000000a00 */
[----:B------:R-:W-:Y:S01]  /*5440*/  IMAD R0, R2, UR6, RZ ;  /* 0x0000000602007c24 */ /* 0x000fe2000f8e02ff */
[----:B------:R-:W-:-:S02]  /*5450*/  IADD3 R32, P1, R66, UR4, RZ ;  /* 0x0000000442207c10 */ /* 0x000fc4000ff3e0ff */
[C---:B------:R-:W-:Y:S02]  /*5460*/  PRMT R45, R25.reuse, 0x7772, RZ ;  /* 0x00007772192d7816 */ /* 0x040fe400000000ff */
[----:B------:R-:W-:Y:S02]  /*5470*/  LEA.HI.X.SX32 R66, R66, UR5, 0x1, P1 ;  /* 0x0000000542427c11 */ /* 0x000fe400088f0eff */
[----:B------:R-:W-:Y:S02]  /*5480*/  IADD3 R2, P2, R0, R32, RZ ;  /* 0x0000002000027210 */ /* 0x000fe40007f5e0ff */
[C---:B------:R-:W-:Y:S02]  /*5490*/  PRMT R53, R25.reuse, 0x7771, RZ ;  /* 0x0000777119357816 */ /* 0x040fe400000000ff */
[----:B------:R-:W-:Y:S01]  /*54a0*/  PRMT R71, R25, 0x7770, RZ ;  /* 0x0000777019477816 */ /* 0x000fe200000000ff */
[C---:B------:R-:W-:Y:S01]  /*54b0*/  IMAD R25, R3.reuse, UR6, RZ ;  /* 0x0000000603197c24 */ /* 0x040fe2000f8e02ff */
[----:B------:R-:W-:-:S02]  /*54c0*/  ISETP.LT.AND P3, PT, R3, UR7, !P0 ;  /* 0x0000000703007c0c */ /* 0x000fc4000c761270 */
[----:B------:R-:W-:Y:S01]  /*54d0*/  PRMT R73, R24, 0x7770, RZ ;  /* 0x0000777018497816 */ /* 0x000fe200000000ff */
[----:B------:R0:W-:Y:S01]  /*54e0*/  STSM.16.M88.4 [R67], R28 ;  /* 0x0000001c43007844 */ /* 0x0001e20000000200 */
[----:B------:R-:W-:Y:S01]  /*54f0*/  LEA.HI.X.SX32 R3, R0, R66, 0x1, P2 ;  /* 0x0000004200037211 */ /* 0x000fe200010f0eff */
[C---:B------:R-:W-:Y:S01]  /*5500*/  IMAD R0, R4.reuse, UR6, RZ ;  /* 0x0000000604007c24 */ /* 0x040fe2000f8e02ff */
[C---:B------:R-:W-:Y:S01]  /*5510*/  PRMT R41, R27.reuse, 0x7772, RZ ;  /* 0x000077721b297816 */ /* 0x040fe200000000ff */
[----:B------:R-:W-:Y:S01]  /*5520*/  BAR.SYNC.DEFER_BLOCKING 0x0 ;  /* 0x0000000000007b1d */ /* 0x000fe20000010000 */
[----:B------:R-:W-:Y:S02]  /*5530*/  PRMT R49, R27, 0x7771, RZ ;  /* 0x000077711b317816 */ /* 0x000fe400000000ff */
[----:B------:R-:W-:Y:S02]  /*5540*/  ISETP.LT.AND P1, PT, R4, UR7, !P0 ;  /* 0x0000000704007c0c */ /* 0x000fe4000c721270 */
[----:B------:R-:W-:-:S02]  /*5550*/  ISETP.LT.AND P2, PT, R5, UR7, !P0 ;  /* 0x0000000705007c0c */ /* 0x000fc4000c741270 */
[----:B------:R-:W-:Y:S02]  /*5560*/  IADD3 R4, P6, R25, R32, RZ ;  /* 0x0000002019047210 */ /* 0x000fe40007fde0ff */
[C---:B------:R-:W-:Y:S02]  /*5570*/  PRMT R39, R24.reuse, 0x7773, RZ ;  /* 0x0000777318277816 */ /* 0x040fe400000000ff */
[C---:B------:R-:W-:Y:S02]  /*5580*/  PRMT R47, R24.reuse, 0x7772, RZ ;  /* 0x00007772182f7816 */ /* 0x040fe400000000ff */
[C---:B0-----:R-:W-:Y:S02]  /*5590*/  PRMT R31, R27.reuse, 0x7773, RZ ;  /* 0x000077731b1f7816 */ /* 0x041fe400000000ff */
[----:B------:R-:W-:Y:S01]  /*55a0*/  PRMT R67, R27, 0x7770, RZ ;  /* 0x000077701b437816 */ /* 0x000fe200000000ff */
[----:B------:R-:W-:Y:S01]  /*55b0*/  IMAD R27, R5, UR6, RZ ;  /* 0x00000006051b7c24 */ /* 0x000fe2000f8e02ff */
[----:B------:R-:W-:-:S02]  /*55c0*/  PRMT R55, R24, 0x7771, RZ ;  /* 0x0000777118377816 */ /* 0x000fc400000000ff */
[C---:B------:R-:W-:Y:S02]  /*55d0*/  PRMT R35, R26.reuse, 0x7773, RZ ;  /* 0x000077731a237816 */ /* 0x040fe400000000ff */
[C---:B------:R-:W-:Y:S02]  /*55e0*/  PRMT R43, R26.reuse, 0x7772, RZ ;  /* 0x000077721a2b7816 */ /* 0x040fe400000000ff */
[C---:B------:R-:W-:Y:S01]  /*55f0*/  PRMT R51, R26.reuse, 0x7771, RZ ;  /* 0x000077711a337816 */ /* 0x040fe200000000ff */
[----:B------:R0:W-:Y:S01]  /*5600*/  @P4 STG.E.U8 desc[UR16][R2.64], R73 ;  /* 0x0000004902004986 */ /* 0x0001e2000c101110 */
[----:B------:R-:W-:Y:S02]  /*5610*/  PRMT R69, R26, 0x7770, RZ ;  /* 0x000077701a457816 */ /* 0x000fe400000000ff */
[-C--:B------:R-:W-:Y:S02]  /*5620*/  IADD3 R24, P4, R0, R32.reuse, RZ ;  /* 0x0000002000187210 */ /* 0x080fe40007f9e0ff */
[----:B------:R-:W-:-:S02]  /*5630*/  IADD3 R26, P5, R27, R32, RZ ;  /* 0x000000201b1a7210 */ /* 0x000fc40007fbe0ff */
[-C--:B------:R-:W-:Y:S02]  /*5640*/  LEA.HI.X.SX32 R5, R25, R66.reuse, 0x1, P6 ;  /* 0x0000004219057211 */ /* 0x080fe400030f0eff */
[C---:B------:R-:W-:Y:S01]  /*5650*/  ISETP.LT.AND P6, PT, R6.reuse, UR7, !P0 ;  /* 0x0000000706007c0c */ /* 0x040fe2000c7c1270 */
[----:B------:R-:W-:Y:S01]  /*5660*/  IMAD R6, R6, UR6, RZ ;  /* 0x0000000606067c24 */ /* 0x000fe2000f8e02ff */
[-C--:B------:R-:W-:Y:S01]  /*5670*/  LEA.HI.X.SX32 R25, R0, R66.reuse, 0x1, P4 ;  /* 0x0000004200197211 */ /* 0x080fe200020f0eff */
[----:B------:R1:W-:Y:S01]  /*5680*/  @P3 STG.E.U8 desc[UR16][R4.64], R71 ;  /* 0x0000004704003986 */ /* 0x0003e2000c101110 */
[----:B------:R-:W-:Y:S01]  /*5690*/  LEA.HI.X.SX32 R27, R27, R66, 0x1, P5 ;  /* 0x000000421b1b7211 */ /* 0x000fe200028f0eff */
[----:B------:R-:W-:Y:S01]  /*56a0*/  IMAD R0, R8, UR6, RZ ;  /* 0x0000000608007c24 */ /* 0x000fe2000f8e02ff */
[C---:B------:R-:W-:Y:S01]  /*56b0*/  ISETP.LT.AND P4, PT, R7.reuse, UR7, !P0 ;  /* 0x0000000707007c0c */ /* 0x040fe2000c781270 */
[----:B------:R-:W-:Y:S01]  /*56c0*/  IMAD R7, R7, UR6, RZ ;  /* 0x0000000607077c24 */ /* 0x000fe2000f8e02ff */
[C---:B------:R-:W-:Y:S01]  /*56d0*/  IADD3 R28, P3, R6.reuse, R32, RZ ;  /* 0x00000020061c7210 */ /* 0x040fe20007f7e0ff */
[----:B------:R2:W-:Y:S01]  /*56e0*/  @P1 STG.E.U8 desc[UR16][R24.64], R69 ;  /* 0x0000004518001986 */ /* 0x0005e2000c101110 */
[C---:B------:R-:W-:Y:S01]  /*56f0*/  ISETP.LT.AND P1, PT, R9.reuse, UR7, !P0 ;  /* 0x0000000709007c0c */ /* 0x040fe2000c721270 */
[----:B------:R-:W-:Y:S01]  /*5700*/  IMAD R9, R9, UR6, RZ ;  /* 0x0000000609097c24 */ /* 0x000fe2000f8e02ff */
[----:B------:R-:W-:Y:S01]  /*5710*/  LEA.HI.X.SX32 R29, R6, R66, 0x1, P3 ;  /* 0x00000042061d7211 */ /* 0x000fe200018f0eff */
[----:B------:R-:W-:Y:S01]  /*5720*/  @P2 STG.E.U8 desc[UR16][R26.64], R67 ;  /* 0x000000431a002986 */ /* 0x000fe2000c101110 */
[----:B0-----:R-:W-:-:S02]  /*5730*/  IADD3 R2, P2, R7, R32, RZ ;  /* 0x0000002007027210 */ /* 0x001fc40007f5e0ff */
[----:B------:R-:W-:Y:S01]  /*5740*/  ISETP.LT.AND P3, PT, R8, UR7, !P0 ;  /* 0x0000000708007c0c */ /* 0x000fe2000c761270 */
[----:B------:R-:W-:Y:S01]  /*5750*/  @P6 STG.E.U8 desc[UR16][R28.64], R55 ;  /* 0x000000371c006986 */ /* 0x000fe2000c101110 */
[----:B------:R-:W-:Y:S02]  /*5760*/  LEA.HI.X.SX32 R3, R7, R66, 0x1, P2 ;  /* 0x0000004207037211 */ /* 0x000fe400010f0eff */
[C---:B------:R-:W-:Y:S01]  /*5770*/  ISETP.LT.AND P2, PT, R10.reuse, UR7, !P0 ;  /* 0x000000070a007c0c */ /* 0x040fe2000c741270 */
[----:B------:R-:W-:Y:S01]  /*5780*/  IMAD R10, R10, UR6, RZ ;  /* 0x000000060a0a7c24 */ /* 0x000fe2000f8e02ff */
[CC--:B-1----:R-:W-:Y:S01]  /*5790*/  IADD3 R4, P5, R0.reuse, R32.reuse, RZ ;  /* 0x0000002000047210 */ /* 0x0c2fe20007fbe0ff */
[----:B------:R0:W-:Y:S01]  /*57a0*/  @P4 STG.E.U8 desc[UR16][R2.64], R53 ;  /* 0x0000003502004986 */ /* 0x0001e2000c101110 */
[----:B------:R-:W-:Y:S02]  /*57b0*/  IADD3 R8, P6, R9, R32, RZ ;  /* 0x0000002009087210 */ /* 0x000fe40007fde0ff */
[----:B------:R-:W-:Y:S01]  /*57c0*/  LEA.HI.X.SX32 R5, R0, R66, 0x1, P5 ;  /* 0x0000004200057211 */ /* 0x000fe200028f0eff */
[----:B------:R-:W-:Y:S01]  /*57d0*/  IMAD R0, R12, UR6, RZ ;  /* 0x000000060c007c24 */ /* 0x000fe2000f8e02ff */
[----:B--2---:R-:W-:-:S02]  /*57e0*/  IADD3 R24, P4, R10, R32, RZ ;  /* 0x000000200a187210 */ /* 0x004fc40007f9e0ff */
[C---:B------:R-:W-:Y:S01]  /*57f0*/  ISETP.LT.AND P5, PT, R11.reuse, UR7, !P0 ;  /* 0x000000070b007c0c */ /* 0x040fe2000c7a1270 */
[----:B------:R-:W-:Y:S01]  /*5800*/  IMAD R11, R11, UR6, RZ ;  /* 0x000000060b0b7c24 */ /* 0x000fe2000f8e02ff */
[-C--:B------:R-:W-:Y:S01]  /*5810*/  LEA.HI.X.SX32 R9, R9, R66.reuse, 0x1, P6 ;  /* 0x0000004209097211 */ /* 0x080fe200030f0eff */
[----:B------:R-:W-:Y:S01]  /*5820*/  @P3 STG.E.U8 desc[UR16][R4.64], R51 ;  /* 0x0000003304003986 */ /* 0x000fe2000c101110 */
[----:B------:R-:W-:Y:S02]  /*5830*/  LEA.HI.X.SX32 R25, R10, R66, 0x1, P4 ;  /* 0x000000420a197211 */ /* 0x000fe400020f0eff */
[CC--:B------:R-:W-:Y:S01]  /*5840*/  IADD3 R10, P3, R11.reuse, R32.reuse, RZ ;  /* 0x000000200b0a7210 */ /* 0x0c0fe20007f7e0ff */
[----:B------:R-:W1:Y:S01]  /*5850*/  LDS.128 R4, [R33] ;  /* 0x0000000021047984 */ /* 0x000e620000000c00 */
[----:B0-----:R-:W-:Y:S02]  /*5860*/  IADD3 R2, P4, R0, R32, RZ ;  /* 0x0000002000027210 */ /* 0x001fe40007f9e0ff */
[----:B------:R-:W-:Y:S01]  /*5870*/  LEA.HI.X.SX32 R11, R11, R66, 0x1, P3 ;  /* 0x000000420b0b7211 */ /* 0x000fe200018f0eff */
[----:B------:R0:W-:Y:S01]  /*5880*/  @P1 STG.E.U8 desc[UR16][R8.64], R49 ;  /* 0x0000003108001986 */ /* 0x0001e2000c101110 */
[----:B------:R-:W-:-:S02]  /*5890*/  ISETP.LT.AND P1, PT, R12, UR7, !P0 ;  /* 0x000000070c007c0c */ /* 0x000fc4000c721270 */
[----:B------:R-:W-:Y:S01]  /*58a0*/  ISETP.LT.AND P3, PT, R14, UR7, !P0 ;  /* 0x000000070e007c0c */ /* 0x000fe2000c761270 */
[----:B------:R-:W-:Y:S01]  /*58b0*/  @P2 STG.E.U8 desc[UR16][R24.64], R47 ;  /* 0x0000002f18002986 */ /* 0x000fe2000c101110 */
[C---:B------:R-:W-:Y:S01]  /*58c0*/  ISETP.LT.AND P2, PT, R13.reuse, UR7, !P0 ;  /* 0x000000070d007c0c */ /* 0x040fe2000c741270 */
[----:B------:R-:W-:Y:S01]  /*58d0*/  IMAD R13, R13, UR6, RZ ;  /* 0x000000060d0d7c24 */ /* 0x000fe2000f8e02ff */
[----:B------:R-:W-:Y:S01]  /*58e0*/  LEA.HI.X.SX32 R3, R0, R66, 0x1, P4 ;  /* 0x0000004200037211 */ /* 0x000fe200020f0eff */
[----:B------:R-:W-:Y:S01]  /*58f0*/  IMAD R14, R14, UR6, RZ ;  /* 0x000000060e0e7c24 */ /* 0x000fe2000f8e02ff */
[----:B------:R-:W-:Y:S01]  /*5900*/  @P5 STG.E.U8 desc[UR16][R10.64], R45 ;  /* 0x0000002d0a005986 */ /* 0x000fe2000c101110 */
[C---:B------:R-:W-:Y:S01]  /*5910*/  ISETP.LT.AND P4, PT, R15.reuse, UR7, !P0 ;  /* 0x000000070f007c0c */ /* 0x040fe2000c781270 */
[----:B------:R-:W-:Y:S01]  /*5920*/  IMAD R15, R15, UR6, RZ ;  /* 0x000000060f0f7c24 */ /* 0x000fe2000f8e02ff */
[-C--:B0-----:R-:W-:Y:S01]  /*5930*/  IADD3 R8, P6, R13, R32.reuse, RZ ;  /* 0x000000200d087210 */ /* 0x081fe20007fde0ff */
[----:B------:R-:W-:Y:S01]  /*5940*/  IMAD R0, R63, UR6, RZ ;  /* 0x000000063f007c24 */ /* 0x000fe2000f8e02ff */
[----:B------:R-:W-:Y:S01]  /*5950*/  IADD3 R12, P5, R14, R32, RZ ;  /* 0x000000200e0c7210 */ /* 0x000fe20007fbe0ff */
[----:B------:R0:W-:Y:S01]  /*5960*/  @P1 STG.E.U8 desc[UR16][R2.64], R43 ;  /* 0x0000002b02001986 */ /* 0x0001e2000c101110 */
[----:B------:R-:W-:-:S02]  /*5970*/  LEA.HI.X.SX32 R9, R13, R66, 0x1, P6 ;  /* 0x000000420d097211 */ /* 0x000fc400030f0eff */
[----:B------:R-:W-:Y:S02]  /*5980*/  LEA.HI.X.SX32 R13, R14, R66, 0x1, P5 ;  /* 0x000000420e0d7211 */ /* 0x000fe400028f0eff */
[----:B------:R-:W-:Y:S01]  /*5990*/  IADD3 R14, P1, R15, R32, RZ ;  /* 0x000000200f0e7210 */ /* 0x000fe20007f3e0ff */
[----:B------:R2:W-:Y:S01]  /*59a0*/  @P2 STG.E.U8 desc[UR16][R8.64], R41 ;  /* 0x0000002908002986 */ /* 0x0005e2000c101110 */
[C---:B------:R-:W-:Y:S01]  /*59b0*/  ISETP.LT.AND P2, PT, R17.reuse, UR7, !P0 ;  /* 0x0000000711007c0c */ /* 0x040fe2000c741270 */
[----:B------:R-:W-:Y:S01]  /*59c0*/  IMAD R17, R17, UR6, RZ ;  /* 0x0000000611117c24 */ /* 0x000fe2000f8e02ff */
[----:B------:R-:W-:Y:S01]  /*59d0*/  LEA.HI.X.SX32 R15, R15, R66, 0x1, P1 ;  /* 0x000000420f0f7211 */ /* 0x000fe200008f0eff */
[----:B------:R3:W-:Y:S01]  /*59e0*/  @P3 STG.E.U8 desc[UR16][R12.64], R39 ;  /* 0x000000270c003986 */ /* 0x0007e2000c101110 */
[C---:B------:R-:W-:Y:S01]  /*59f0*/  ISETP.LT.AND P3, PT, R16.reuse, UR7, !P0 ;  /* 0x0000000710007c0c */ /* 0x040fe2000c761270 */
[----:B------:R-:W-:Y:S01]  /*5a00*/  IMAD R16, R16, UR6, RZ ;  /* 0x0000000610107c24 */ /* 0x000fe2000f8e02ff */
[-C--:B0-----:R-:W-:Y:S01]  /*5a10*/  IADD3 R2, P5, R17, R32.reuse, RZ ;  /* 0x0000002011027210 */ /* 0x081fe20007fbe0ff */
[----:B------:R0:W-:Y:S01]  /*5a20*/  @P4 STG.E.U8 desc[UR16][R14.64], R37 ;  /* 0x000000250e004986 */ /* 0x0001e2000c101110 */
[C---:B------:R-:W-:Y:S01]  /*5a30*/  ISETP.LT.AND P4, PT, R18.reuse, UR7, !P0 ;  /* 0x0000000712007c0c */ /* 0x040fe2000c781270 */
[----:B------:R-:W-:Y:S01]  /*5a40*/  IMAD R18, R18, UR6, RZ ;  /* 0x0000000612127c24 */ /* 0x000fe2000f8e02ff */
[----:B------:R-:W-:-:S02]  /*5a50*/  IADD3 R10, P1, R16, R32, RZ ;  /* 0x00000020100a7210 */ /* 0x000fc40007f3e0ff */
[-C--:B------:R-:W-:Y:S02]  /*5a60*/  LEA.HI.X.SX32 R3, R17, R66.reuse, 0x1, P5 ;  /* 0x0000004211037211 */ /* 0x080fe400028f0eff */
[----:B------:R-:W-:Y:S02]  /*5a70*/  LEA.HI.X.SX32 R11, R16, R66, 0x1, P1 ;  /* 0x00000042100b7211 */ /* 0x000fe400008f0eff */
[C---:B------:R-:W-:Y:S01]  /*5a80*/  ISETP.LT.AND P1, PT, R19.reuse, UR7, !P0 ;  /* 0x0000000713007c0c */ /* 0x040fe2000c721270 */
[----:B------:R-:W-:Y:S01]  /*5a90*/  IMAD R19, R19, UR6, RZ ;  /* 0x0000000613137c24 */ /* 0x000fe2000f8e02ff */
[-C--:B--2---:R-:W-:Y:S01]  /*5aa0*/  IADD3 R8, P6, R18, R32.reuse, RZ ;  /* 0x0000002012087210 */ /* 0x084fe20007fde0ff */
[----:B------:R2:W-:Y:S01]  /*5ab0*/  @P3 STG.E.U8 desc[UR16][R10.64], R35 ;  /* 0x000000230a003986 */ /* 0x0005e2000c101110 */
[----:B-1----:R-:W-:Y:S02]  /*5ac0*/  PRMT R17, R4, 0x7770, RZ ;  /* 0x0000777004117816 */ /* 0x002fe400000000ff */
[----:B---3--:R-:W-:Y:S01]  /*5ad0*/  IADD3 R12, P3, R19, R32, RZ ;  /* 0x00000020130c7210 */ /* 0x008fe20007f7e0ff */
[----:B------:R1:W-:Y:S01]  /*5ae0*/  @P2 STG.E.U8 desc[UR16][R2.64], R31 ;  /* 0x0000001f02002986 */ /* 0x0003e2000c101110 */
[C---:B------:R-:W-:Y:S01]  /*5af0*/  ISETP.LT.AND P2, PT, R20.reuse, UR7, !P0 ;  /* 0x0000000714007c0c */ /* 0x040fe2000c741270 */
[----:B------:R-:W-:Y:S01]  /*5b00*/  IMAD R20, R20, UR6, RZ ;  /* 0x0000000614147c24 */ /* 0x000fe2000f8e02ff */
[----:B------:R-:W-:-:S02]  /*5b10*/  LEA.HI.X.SX32 R9, R18, R66, 0x1, P6 ;  /* 0x0000004212097211 */ /* 0x000fc400030f0eff */
[----:B------:R-:W-:Y:S02]  /*5b20*/  LEA.HI.X.SX32 R13, R19, R66, 0x1, P3 ;  /* 0x00000042130d7211 */ /* 0x000fe400018f0eff */
[----:B0-----:R-:W-:Y:S01]  /*5b30*/  PRMT R15, R5, 0x7770, RZ ;  /* 0x00007770050f7816 */ /* 0x001fe200000000ff */
[----:B------:R-:W-:Y:S01]  /*5b40*/  @P4 STG.E.U8 desc[UR16][R8.64], R17 ;  /* 0x0000001108004986 */ /* 0x000fe2000c101110 */
[C---:B--2---:R-:W-:Y:S02]  /*5b50*/  IADD3 R10, P6, R20.reuse, R32, RZ ;  /* 0x00000020140a7210 */ /* 0x044fe40007fde0ff */
[C---:B------:R-:W-:Y:S01]  /*5b60*/  ISETP.LT.AND P4, PT, R21.reuse, UR7, !P0 ;  /* 0x0000000715007c0c */ /* 0x040fe2000c781270 */
[----:B------:R0:W-:Y:S01]  /*5b70*/  @P1 STG.E.U8 desc[UR16][R12.64], R15 ;  /* 0x0000000f0c001986 */ /* 0x0001e2000c101110 */
[----:B------:R-:W-:Y:S01]  /*5b80*/  IMAD R21, R21, UR6, RZ ;  /* 0x0000000615157c24 */ /* 0x000fe2000f8e02ff */
[C---:B------:R-:W-:Y:S01]  /*5b90*/  ISETP.LT.AND P1, PT, R23.reuse, UR7, !P0 ;  /* 0x0000000717007c0c */ /* 0x040fe2000c721270 */
[----:B------:R-:W-:Y:S01]  /*5ba0*/  IMAD R23, R23, UR6, RZ ;  /* 0x0000000617177c24 */ /* 0x000fe2000f8e02ff */
[----:B------:R-:W-:-:S02]  /*5bb0*/  LEA.HI.X.SX32 R11, R20, R66, 0x1, P6 ;  /* 0x00000042140b7211 */ /* 0x000fc400030f0eff */
[----:B------:R-:W-:Y:S02]  /*5bc0*/  PRMT R25, R6, 0x7770, RZ ;  /* 0x0000777006197816 */ /* 0x000fe400000000ff */
[C---:B------:R-:W-:Y:S01]  /*5bd0*/  ISETP.LT.AND P3, PT, R22.reuse, UR7, !P0 ;  /* 0x0000000716007c0c */ /* 0x040fe2000c761270 */
[----:B------:R-:W-:Y:S01]  /*5be0*/  IMAD R22, R22, UR6, RZ ;  /* 0x0000000616167c24 */ /* 0x000fe2000f8e02ff */
[-C--:B-1----:R-:W-:Y:S01]  /*5bf0*/  IADD3 R2, P5, R21, R32.reuse, RZ ;  /* 0x0000002015027210 */ /* 0x082fe20007fbe0ff */
[----:B------:R1:W-:Y:S01]  /*5c00*/  @P2 STG.E.U8 desc[UR16][R10.64], R25 ;  /* 0x000000190a002986 */ /* 0x0003e2000c101110 */
[-C--:B0-----:R-:W-:Y:S02]  /*5c10*/  IADD3 R12, P2, R23, R32.reuse, RZ ;  /* 0x00000020170c7210 */ /* 0x081fe40007f5e0ff */
[----:B------:R-:W-:Y:S02]  /*5c20*/  IADD3 R8, P6, R22, R32, RZ ;  /* 0x0000002016087210 */ /* 0x000fe40007fde0ff */
[----:B------:R-:W-:-:S02]  /*5c30*/  LEA.HI.X.SX32 R3, R21, R66, 0x1, P5 ;  /* 0x0000004215037211 */ /* 0x000fc400028f0eff */
[----:B------:R-:W-:Y:S02]  /*5c40*/  PRMT R19, R7, 0x7770, RZ ;  /* 0x0000777007137816 */ /* 0x000fe400000000ff */
[-C--:B------:R-:W-:Y:S02]  /*5c50*/  LEA.HI.X.SX32 R13, R23, R66.reuse, 0x1, P2 ;  /* 0x00000042170d7211 */ /* 0x080fe400010f0eff */
[C---:B------:R-:W-:Y:S01]  /*5c60*/  ISETP.LT.AND P2, PT, R56.reuse, UR7, !P0 ;  /* 0x0000000738007c0c */ /* 0x040fe2000c741270 */
[----:B------:R-:W-:Y:S01]  /*5c70*/  IMAD R56, R56, UR6, RZ ;  /* 0x0000000638387c24 */ /* 0x000fe2000f8e02ff */
[----:B------:R-:W-:Y:S01]  /*5c80*/  LEA.HI.X.SX32 R9, R22, R66, 0x1, P6 ;  /* 0x0000004216097211 */ /* 0x000fe200030f0eff */
[----:B------:R0:W-:Y:S01]  /*5c90*/  @P4 STG.E.U8 desc[UR16][R2.64], R19 ;  /* 0x0000001302004986 */ /* 0x0001e2000c101110 */
[----:B------:R-:W-:Y:S02]  /*5ca0*/  PRMT R17, R4, 0x7771, RZ ;  /* 0x0000777104117816 */ /* 0x000fe400000000ff */
[----:B------:R-:W-:-:S02]  /*5cb0*/  PRMT R15, R5, 0x7771, RZ ;  /* 0x00007771050f7816 */ /* 0x000fc400000000ff */
[C---:B------:R-:W-:Y:S01]  /*5cc0*/  ISETP.LT.AND P4, PT, R57.reuse, UR7, !P0 ;  /* 0x0000000739007c0c */ /* 0x040fe2000c781270 */
[----:B------:R-:W-:Y:S01]  /*5cd0*/  IMAD R57, R57, UR6, RZ ;  /* 0x0000000639397c24 */ /* 0x000fe2000f8e02ff */
[----:B-1----:R-:W-:Y:S01]  /*5ce0*/  IADD3 R10, P6, R56, R32, RZ ;  /* 0x00000020380a7210 */ /* 0x002fe20007fde0ff */
[----:B------:R1:W-:Y:S01]  /*5cf0*/  @P3 STG.E.U8 desc[UR16][R8.64], R17 ;  /* 0x0000001108003986 */ /* 0x0003e2000c101110 */
[C---:B------:R-:W-:Y:S01]  /*5d00*/  ISETP.LT.AND P3, PT, R58.reuse, UR7, !P0 ;  /* 0x000000073a007c0c */ /* 0x040fe2000c761270 */
[----:B------:R-:W-:Y:S01]  /*5d10*/  IMAD R58, R58, UR6, RZ ;  /* 0x000000063a3a7c24 */ /* 0x000fe2000f8e02ff */
[----:B------:R-:W-:Y:S01]  /*5d20*/  LEA.HI.X.SX32 R11, R56, R66, 0x1, P6 ;  /* 0x00000042380b7211 */ /* 0x000fe200030f0eff */
[----:B------:R2:W-:Y:S01]  /*5d30*/  @P1 STG.E.U8 desc[UR16][R12.64], R15 ;  /* 0x0000000f0c001986 */ /* 0x0005e2000c101110 */
[C---:B------:R-:W-:Y:S01]  /*5d40*/  ISETP.LT.AND P1, PT, R59.reuse, UR7, !P0 ;  /* 0x000000073b007c0c */ /* 0x040fe2000c721270 */
[----:B------:R-:W-:Y:S01]  /*5d50*/  IMAD R59, R59, UR6, RZ ;  /* 0x000000063b3b7c24 */ /* 0x000fe2000f8e02ff */
[----:B0-----:R-:W-:-:S02]  /*5d60*/  IADD3 R2, P5, R57, R32, RZ ;  /* 0x0000002039027210 */ /* 0x001fc40007fbe0ff */
[----:B------:R-:W-:Y:S02]  /*5d70*/  PRMT R21, R6, 0x7771, RZ ;  /* 0x0000777106157816 */ /* 0x000fe400000000ff */
[----:B------:R-:W-:Y:S02]  /*5d80*/  LEA.HI.X.SX32 R3, R57, R66, 0x1, P5 ;  /* 0x0000004239037211 */ /* 0x000fe400028f0eff */
[-C--:B-1----:R-:W-:Y:S01]  /*5d90*/  IADD3 R8, P6, R58, R32.reuse, RZ ;  /* 0x000000203a087210 */ /* 0x082fe20007fde0ff */
[----:B------:R-:W-:Y:S01]  /*5da0*/  @P2 STG.E.U8 desc[UR16][R10.64], R21 ;  /* 0x000000150a002986 */ /* 0x000fe2000c101110 */
[----:B------:R-:W-:Y:S02]  /*5db0*/  PRMT R17, R4, 0x7772, RZ ;  /* 0x0000777204117816 */ /* 0x000fe400000000ff */
[----:B--2---:R-:W-:Y:S02]  /*5dc0*/  PRMT R15, R7, 0x7771, RZ ;  /* 0x00007771070f7816 */ /* 0x004fe400000000ff */
[----:B------:R-:W-:-:S02]  /*5dd0*/  IADD3 R12, P2, R59, R32, RZ ;  /* 0x000000203b0c7210 */ /* 0x000fc40007f5e0ff */
[-C--:B------:R-:W-:Y:S01]  /*5de0*/  LEA.HI.X.SX32 R9, R58, R66.reuse, 0x1, P6 ;  /* 0x000000423a097211 */ /* 0x080fe200030f0eff */
[----:B------:R0:W-:Y:S01]  /*5df0*/  @P4 STG.E.U8 desc[UR16][R2.64], R15 ;  /* 0x0000000f02004986 */ /* 0x0001e2000c101110 */
[----:B------:R-:W-:Y:S02]  /*5e00*/  LEA.HI.X.SX32 R13, R59, R66, 0x1, P2 ;  /* 0x000000423b0d7211 */ /* 0x000fe400010f0eff */
[----:B------:R-:W-:Y:S01]  /*5e10*/  PRMT R19, R5, 0x7772, RZ ;  /* 0x0000777205137816 */ /* 0x000fe200000000ff */
[----:B------:R1:W-:Y:S01]  /*5e20*/  @P3 STG.E.U8 desc[UR16][R8.64], R17 ;  /* 0x0000001108003986 */ /* 0x0003e2000c101110 */
[C---:B------:R-:W-:Y:S01]  /*5e30*/  ISETP.LT.AND P4, PT, R61.reuse, UR7, !P0 ;  /* 0x000000073d007c0c */ /* 0x040fe2000c781270 */
[----:B------:R-:W-:Y:S01]  /*5e40*/  IMAD R61, R61, UR6, RZ ;  /* 0x000000063d3d7c24 */ /* 0x000fe2000f8e02ff */
[C---:B------:R-:W-:Y:S01]  /*5e50*/  ISETP.LT.AND P3, PT, R62.reuse, UR7, !P0 ;  /* 0x000000073e007c0c */ /* 0x040fe2000c761270 */
[----:B------:R2:W-:Y:S01]  /*5e60*/  @P1 STG.E.U8 desc[UR16][R12.64], R19 ;  /* 0x000000130c001986 */ /* 0x0005e2000c101110 */
[----:B------:R-:W-:Y:S01]  /*5e70*/  IMAD R62, R62, UR6, RZ ;  /* 0x000000063e3e7c24 */ /* 0x000fe2000f8e02ff */
[C---:B------:R-:W-:Y:S01]  /*5e80*/  ISETP.LT.AND P5, PT, R60.reuse, UR7, !P0 ;  /* 0x000000073c007c0c */ /* 0x040fe2000c7a1270 */
[----:B------:R-:W-:Y:S01]  /*5e90*/  IMAD R60, R60, UR6, RZ ;  /* 0x000000063c3c7c24 */ /* 0x000fe2000f8e02ff */
[----:B------:R-:W-:Y:S01]  /*5ea0*/  PRMT R25, R6, 0x7772, RZ ;  /* 0x0000777206197816 */ /* 0x000fe200000000ff */
[----:B0-----:R-:W-:Y:S01]  /*5eb0*/  IMAD R15, R64, UR6, RZ ;  /* 0x00000006400f7c24 */ /* 0x001fe2000f8e02ff */
[----:B------:R-:W-:-:S02]  /*5ec0*/  IADD3 R10, P2, R62, R32, RZ ;  /* 0x000000203e0a7210 */ /* 0x000fc40007f5e0ff */
[-C--:B-1----:R-:W-:Y:S01]  /*5ed0*/  IADD3 R8, P1, R61, R32.reuse, RZ ;  /* 0x000000203d087210 */ /* 0x082fe20007f3e0ff */
[----:B------:R-:W-:Y:S01]  /*5ee0*/  IMAD R17, R65, UR6, RZ ;  /* 0x0000000641117c24 */ /* 0x000fe2000f8e02ff */
[----:B------:R-:W-:Y:S02]  /*5ef0*/  IADD3 R2, P6, R60, R32, RZ ;  /* 0x000000203c027210 */ /* 0x000fe40007fde0ff */
[----:B------:R-:W-:Y:S02]  /*5f00*/  LEA.HI.X.SX32 R9, R61, R66, 0x1, P1 ;  /* 0x000000423d097211 */ /* 0x000fe400008f0eff */
[----:B------:R-:W-:Y:S02]  /*5f10*/  IADD3 R14, P1, R15, R32, RZ ;  /* 0x000000200f0e7210 */ /* 0x000fe40007f3e0ff */
[----:B------:R-:W-:Y:S02]  /*5f20*/  LEA.HI.X.SX32 R11, R62, R66, 0x1, P2 ;  /* 0x000000423e0b7211 */ /* 0x000fe400010f0eff */
[----:B------:R-:W-:-:S02]  /*5f30*/  ISETP.LT.AND P2, PT, R63, UR7, !P0 ;  /* 0x000000073f007c0c */ /* 0x000fc4000c741270 */
[-C--:B------:R-:W-:Y:S02]  /*5f40*/  LEA.HI.X.SX32 R15, R15, R66.reuse, 0x1, P1 ;  /* 0x000000420f0f7211 */ /* 0x080fe400008f0eff */
[----:B------:R-:W-:Y:S02]  /*5f50*/  ISETP.LT.AND P1, PT, R64, UR7, !P0 ;  /* 0x0000000740007c0c */ /* 0x000fe4000c721270 */
[----:B------:R-:W-:Y:S02]  /*5f60*/  ISETP.LT.AND P0, PT, R65, UR7, !P0 ;  /* 0x0000000741007c0c */ /* 0x000fe4000c701270 */
[----:B------:R-:W-:Y:S02]  /*5f70*/  LEA.HI.X.SX32 R3, R60, R66, 0x1, P6 ;  /* 0x000000423c037211 */ /* 0x000fe400030f0eff */
[----:B--2---:R-:W-:Y:S02]  /*5f80*/  IADD3 R12, P6, R0, R32, RZ ;  /* 0x00000020000c7210 */ /* 0x004fe40007fde0ff */
[----:B------:R-:W-:Y:S01]  /*5f90*/  PRMT R23, R7, 0x7772, RZ ;  /* 0x0000777207177816 */ /* 0x000fe200000000ff */
[----:B------:R0:W-:Y:S01]  /*5fa0*/  @P5 STG.E.U8 desc[UR16][R2.64], R25 ;  /* 0x0000001902005986 */ /* 0x0001e2000c101110 */
[----:B------:R-:W-:-:S02]  /*5fb0*/  PRMT R21, R4, 0x7773, RZ ;  /* 0x0000777304157816 */ /* 0x000fc400000000ff */
[----:B------:R-:W-:Y:S01]  /*5fc0*/  LEA.HI.X.SX32 R13, R0, R66, 0x1, P6 ;  /* 0x00000042000d7211 */ /* 0x000fe200030f0eff */
[----:B------:R0:W-:Y:S01]  /*5fd0*/  @P4 STG.E.U8 desc[UR16][R8.64], R23 ;  /* 0x0000001708004986 */ /* 0x0001e2000c101110 */
[----:B------:R-:W-:Y:S02]  /*5fe0*/  PRMT R19, R5, 0x7773, RZ ;  /* 0x0000777305137816 */ /* 0x000fe400000000ff */
[----:B------:R-:W-:Y:S01]  /*5ff0*/  PRMT R5, R6, 0x7773, RZ ;  /* 0x0000777306057816 */ /* 0x000fe200000000ff */
[----:B------:R0:W-:Y:S01]  /*6000*/  @P3 STG.E.U8 desc[UR16][R10.64], R21 ;  /* 0x000000150a003986 */ /* 0x0001e2000c101110 */
[----:B------:R-:W-:Y:S02]  /*6010*/  IADD3 R16, P6, R17, R32, RZ ;  /* 0x0000002011107210 */ /* 0x000fe40007fde0ff */
[----:B------:R-:W-:Y:S01]  /*6020*/  PRMT R7, R7, 0x7773, RZ ;  /* 0x0000777307077816 */ /* 0x000fe200000000ff */
[----:B------:R0:W-:Y:S01]  /*6030*/  @P2 STG.E.U8 desc[UR16][R12.64], R19 ;  /* 0x000000130c002986 */ /* 0x0001e2000c101110 */
[----:B------:R-:W-:-:S03]  /*6040*/  LEA.HI.X.SX32 R17, R17, R66, 0x1, P6 ;  /* 0x0000004211117211 */ /* 0x000fc600030f0eff */
[----:B------:R0:W-:Y:S01]  /*6050*/  @P1 STG.E.U8 desc[UR16][R14.64], R5 ;  /* 0x000000050e001986 */ /* 0x0001e2000c101110 */
[----:B------:R-:W-:Y:S05]  /*6060*/  @!P0 EXIT ;  /* 0x000000000000894d */ /* 0x000fea0003800000 */
[----:B------:R-:W-:Y:S01]  /*6070*/  STG.E.U8 desc[UR16][R16.64], R7 ;  /* 0x0000000710007986 */ /* 0x000fe2000c101110 */
[----:B------:R-:W-:Y:S05]  /*6080*/  EXIT ;  /* 0x000000000000794d */ /* 0x000fea0003800000 */
.L_x_3:
[----:B------:R-:W-:-:S00]  /*6090*/  BRA `(.L_x_3) ;  /* 0xfffffffc00fc7947 */ /* 0x000fc0000383ffff */
[----:B------:R-:W-:-:S00]  /*60a0*/  NOP ;  /* 0x0000000000007918 */ /* 0x000fc00000000000 */
        /* <DEDUP_REMOVED lines=13> */
.L_x_4:


//--------------------- .nv.shared.matmul_kernel  --------------------------
	.section	.nv.shared.matmul_kernel,"aw",@nobits
	.sectionflags	@""
	.align	16
	.zero		1024


//--------------------- .nv.shared.reserved.0     --------------------------
	.section	.nv.shared.reserved.0,"aw",@nobits
	.weak		__nv_reservedSMEM_offset_0_alias
	.size		__nv_reservedSMEM_offset_0_alias, 0, 0
	.other		__nv_reservedSMEM_offset_0_alias,@"STO_CUDA_RESERVED_SHARED STV_DEFAULT"
__nv_reservedSMEM_offset_0_alias:
	.zero		0


//--------------------- .nv.constant0.matmul_kernel --------------------------
	.section	.nv.constant0.matmul_kernel,"a",@progbits
	.sectionflags	@""
	.align	4
.nv.constant0.matmul_kernel:
	.zero		608


//--------------------- SYMBOLS --------------------------

	.type		.nv.reservedSmem.offset0,@object
	.size		.nv.reservedSmem.offset0,0x4
